	.target	sm_90a

	.elftype	@"ET_EXEC"


//--------------------- .note.nv.tkinfo           --------------------------
	.section	.note.nv.tkinfo,"",@"SHT_NOTE"
	.sectionflags	@"SHF_NOTE_NV_TKINFO"
	.tkinfo
        /*0018*/ 	.word	0x00000002
        /*0030*/ 	.string	""
        /*0030*/ 	.string	"ptxas"
        /*0030*/ 	.string	"Cuda compilation tools, release 13.0, V13.0.88"
        /*0030*/ 	.string	"Build cuda_13.0.r13.0/compiler.36424714_0"
        /*0030*/ 	.string	"-arch sm_90a -m 64 "



//--------------------- .note.nv.cuinfo           --------------------------
	.section	.note.nv.cuinfo,"",@"SHT_NOTE"
	.sectionflags	@"SHF_NOTE_NV_CUINFO"
        /*0018*/ 	.short	0x0002
        /*001a*/ 	.short	0x005a
        /*001c*/ 	.short	0x0082
	.zero		2


//--------------------- .nv.info                  --------------------------
	.section	.nv.info,"",@"SHT_CUDA_INFO"
	.align	4


	//----- nvinfo : EIATTR_REGCOUNT
	.align		4
        /*0000*/ 	.byte	0x04, 0x2f
        /*0002*/ 	.short	(.L_12 - .L_11)
	.align		4
.L_11:
        /*0004*/ 	.word	index@(_ZN7cutlass13device_kernelINS_4gemm6kernel13GemmUniversalIN4cute5tupleIJiiiiEEENS1_10collective13CollectiveMmaINS1_37MainloopSm90TmaGmmaWarpSpecializedFP8ILi3ENS5_IJNS4_1CILi2EEENSA_ILi1EEESC_EEENS1_35KernelTmaWarpSpecializedCooperativeEEENS5_IJNSA_ILi512EEENSA_ILi16EEENSA_ILi128EEEEEENS_12float_e4m3_tENS5_IJlSC_lEEESK_SL_NS4_8TiledMMAINS4_8MMA_AtomIJNS4_4SM904GMMA30MMA_64x16x32_F32E4M3E4M3_SS_TNILNSP_7ScaleInE1ELSR_1EEEEEENS4_6LayoutISD_NS5_IJSC_NSA_ILi0EEESV_EEEEENS5_IJNS4_10UnderscoreESY_SY_EEEEENS4_13SM90_TMA_LOADENS4_14ComposedLayoutINS4_7SwizzleILi3ELi4ELi3EEENS4_18smem_ptr_flag_bitsILi8EEENSU_INS5_IJNSA_ILi8EEESI_EEENS5_IJSI_SC_EEEEEEEvNS4_8identityENS4_23SM90_TMA_LOAD_MULTICASTES1B_vS1C_EENS_8epilogue10collective6detail29Sm90TmaWarpSpecializedAdapterINS1G_15DefaultEpilogueISK_SL_SL_NS1F_6thread17LinearCombinationISK_Li1EffLNS1K_9ScaleType4KindE0ELNS_15FloatRoundStyleE2ESK_EENS1_15EpilogueDefaultEEEEEvvEEEEvNT_6ParamsE)
        /*0008*/ 	.word	0x000000a8


	//----- nvinfo : EIATTR_FRAME_SIZE
	.align		4
.L_12:
        /*000c*/ 	.byte	0x04, 0x11
        /*000e*/ 	.short	(.L_14 - .L_13)
	.align		4
.L_13:
        /*0010*/ 	.word	index@(_ZN7cutlass13device_kernelINS_4gemm6kernel13GemmUniversalIN4cute5tupleIJiiiiEEENS1_10collective13CollectiveMmaINS1_37MainloopSm90TmaGmmaWarpSpecializedFP8ILi3ENS5_IJNS4_1CILi2EEENSA_ILi1EEESC_EEENS1_35KernelTmaWarpSpecializedCooperativeEEENS5_IJNSA_ILi512EEENSA_ILi16EEENSA_ILi128EEEEEENS_12float_e4m3_tENS5_IJlSC_lEEESK_SL_NS4_8TiledMMAINS4_8MMA_AtomIJNS4_4SM904GMMA30MMA_64x16x32_F32E4M3E4M3_SS_TNILNSP_7ScaleInE1ELSR_1EEEEEENS4_6LayoutISD_NS5_IJSC_NSA_ILi0EEESV_EEEEENS5_IJNS4_10UnderscoreESY_SY_EEEEENS4_13SM90_TMA_LOADENS4_14ComposedLayoutINS4_7SwizzleILi3ELi4ELi3EEENS4_18smem_ptr_flag_bitsILi8EEENSU_INS5_IJNSA_ILi8EEESI_EEENS5_IJSI_SC_EEEEEEEvNS4_8identityENS4_23SM90_TMA_LOAD_MULTICASTES1B_vS1C_EENS_8epilogue10collective6detail29Sm90TmaWarpSpecializedAdapterINS1G_15DefaultEpilogueISK_SL_SL_NS1F_6thread17LinearCombinationISK_Li1EffLNS1K_9ScaleType4KindE0ELNS_15FloatRoundStyleE2ESK_EENS1_15EpilogueDefaultEEEEEvvEEEEvNT_6ParamsE)
        /*0014*/ 	.word	0x00000000


	//----- nvinfo : EIATTR_MIN_STACK_SIZE
	.align		4
.L_14:
        /*0018*/ 	.byte	0x04, 0x12
        /*001a*/ 	.short	(.L_16 - .L_15)
	.align		4
.L_15:
        /*001c*/ 	.word	index@(_ZN7cutlass13device_kernelINS_4gemm6kernel13GemmUniversalIN4cute5tupleIJiiiiEEENS1_10collective13CollectiveMmaINS1_37MainloopSm90TmaGmmaWarpSpecializedFP8ILi3ENS5_IJNS4_1CILi2EEENSA_ILi1EEESC_EEENS1_35KernelTmaWarpSpecializedCooperativeEEENS5_IJNSA_ILi512EEENSA_ILi16EEENSA_ILi128EEEEEENS_12float_e4m3_tENS5_IJlSC_lEEESK_SL_NS4_8TiledMMAINS4_8MMA_AtomIJNS4_4SM904GMMA30MMA_64x16x32_F32E4M3E4M3_SS_TNILNSP_7ScaleInE1ELSR_1EEEEEENS4_6LayoutISD_NS5_IJSC_NSA_ILi0EEESV_EEEEENS5_IJNS4_10UnderscoreESY_SY_EEEEENS4_13SM90_TMA_LOADENS4_14ComposedLayoutINS4_7SwizzleILi3ELi4ELi3EEENS4_18smem_ptr_flag_bitsILi8EEENSU_INS5_IJNSA_ILi8EEESI_EEENS5_IJSI_SC_EEEEEEEvNS4_8identityENS4_23SM90_TMA_LOAD_MULTICASTES1B_vS1C_EENS_8epilogue10collective6detail29Sm90TmaWarpSpecializedAdapterINS1G_15DefaultEpilogueISK_SL_SL_NS1F_6thread17LinearCombinationISK_Li1EffLNS1K_9ScaleType4KindE0ELNS_15FloatRoundStyleE2ESK_EENS1_15EpilogueDefaultEEEEEvvEEEEvNT_6ParamsE)
        /*0020*/ 	.word	0x00000000
.L_16:


//--------------------- .nv.compat                --------------------------
	.section	.nv.compat,"",@"SHT_CUDA_COMPAT_INFO"
	.align	4
        /*0000*/ 	.byte	0x02, 0x09, 0x01, 0x00, 0x02, 0x02, 0x04, 0x00, 0x02, 0x05, 0x05, 0x00, 0x03, 0x07, 0x01, 0x01
        /*0010*/ 	.byte	0x02, 0x03, 0x01, 0x00, 0x02, 0x06, 0x01, 0x00, 0x04, 0x0b, 0x08, 0x00, 0x00, 0x00, 0x00, 0x00
        /*0020*/ 	.byte	0x00, 0x00, 0x00, 0x00


//--------------------- .nv.info._ZN7cutlass13device_kernelINS_4gemm6kernel13GemmUniversalIN4cute5tupleIJiiiiEEENS1_10collective13CollectiveMmaINS1_37MainloopSm90TmaGmmaWarpSpecializedFP8ILi3ENS5_IJNS4_1CILi2EEENSA_ILi1EEESC_EEENS1_35KernelTmaWarpSpecializedCooperativeEEENS5_IJNSA_ILi512EEENSA_ILi16EEENSA_ILi128EEEEEENS_12float_e4m3_tENS5_IJlSC_lEEESK_SL_NS4_8TiledMMAINS4_8MMA_AtomIJNS4_4SM904GMMA30MMA_64x16x32_F32E4M3E4M3_SS_TNILNSP_7ScaleInE1ELSR_1EEEEEENS4_6LayoutISD_NS5_IJSC_NSA_ILi0EEESV_EEEEENS5_IJNS4_10UnderscoreESY_SY_EEEEENS4_13SM90_TMA_LOADENS4_14ComposedLayoutINS4_7SwizzleILi3ELi4ELi3EEENS4_18smem_ptr_flag_bitsILi8EEENSU_INS5_IJNSA_ILi8EEESI_EEENS5_IJSI_SC_EEEEEEEvNS4_8identityENS4_23SM90_TMA_LOAD_MULTICASTES1B_vS1C_EENS_8epilogue10collective6detail29Sm90TmaWarpSpecializedAdapterINS1G_15DefaultEpilogueISK_SL_SL_NS1F_6thread17LinearCombinationISK_Li1EffLNS1K_9ScaleType4KindE0ELNS_15FloatRoundStyleE2ESK_EENS1_15EpilogueDefaultEEEEEvvEEEEvNT_6ParamsE --------------------------
	.section	.nv.info._ZN7cutlass13device_kernelINS_4gemm6kernel13GemmUniversalIN4cute5tupleIJiiiiEEENS1_10collective13CollectiveMmaINS1_37MainloopSm90TmaGmmaWarpSpecializedFP8ILi3ENS5_IJNS4_1CILi2EEENSA_ILi1EEESC_EEENS1_35KernelTmaWarpSpecializedCooperativeEEENS5_IJNSA_ILi512EEENSA_ILi16EEENSA_ILi128EEEEEENS_12float_e4m3_tENS5_IJlSC_lEEESK_SL_NS4_8TiledMMAINS4_8MMA_AtomIJNS4_4SM904GMMA30MMA_64x16x32_F32E4M3E4M3_SS_TNILNSP_7ScaleInE1ELSR_1EEEEEENS4_6LayoutISD_NS5_IJSC_NSA_ILi0EEESV_EEEEENS5_IJNS4_10UnderscoreESY_SY_EEEEENS4_13SM90_TMA_LOADENS4_14ComposedLayoutINS4_7SwizzleILi3ELi4ELi3EEENS4_18smem_ptr_flag_bitsILi8EEENSU_INS5_IJNSA_ILi8EEESI_EEENS5_IJSI_SC_EEEEEEEvNS4_8identityENS4_23SM90_TMA_LOAD_MULTICASTES1B_vS1C_EENS_8epilogue10collective6detail29Sm90TmaWarpSpecializedAdapterINS1G_15DefaultEpilogueISK_SL_SL_NS1F_6thread17LinearCombinationISK_Li1EffLNS1K_9ScaleType4KindE0ELNS_15FloatRoundStyleE2ESK_EENS1_15EpilogueDefaultEEEEEvvEEEEvNT_6ParamsE,"",@"SHT_CUDA_INFO"
	.sectionflags	@""
	.align	4


	//----- nvinfo : EIATTR_CUDA_API_VERSION
	.align		4
        /*0000*/ 	.byte	0x04, 0x37
        /*0002*/ 	.short	(.L_18 - .L_17)
.L_17:
        /*0004*/ 	.word	0x00000082


	//----- nvinfo : EIATTR_KPARAM_INFO
	.align		4
.L_18:
        /*0008*/ 	.byte	0x04, 0x17
        /*000a*/ 	.short	(.L_20 - .L_19)
.L_19:
        /*000c*/ 	.word	0x00000000
        /*0010*/ 	.short	0x0000
        /*0012*/ 	.short	0x0070
        /*0014*/ 	.byte	0x00, 0xf0, 0x01, 0x10


	//----- nvinfo : EIATTR_SPARSE_MMA_MASK
	.align		4
.L_20:
        /*0018*/ 	.byte	0x03, 0x50
        /*001a*/ 	.short	0x0000


	//----- nvinfo : EIATTR_MAXREG_COUNT
	.align		4
        /*001c*/ 	.byte	0x03, 0x1b
        /*001e*/ 	.short	0x00a8


	//----- nvinfo : EIATTR_NUM_BARRIERS
	.align		4
        /*0020*/ 	.byte	0x02, 0x4c
        /*0022*/ 	.byte	0x01
	.zero		1


	//----- nvinfo : EIATTR_MERCURY_ISA_VERSION
	.align		4
        /*0024*/ 	.byte	0x03, 0x5f
        /*0026*/ 	.short	0x0101


	//----- nvinfo : EIATTR_INT_WARP_WIDE_INSTR_OFFSETS
	.align		4
        /*0028*/ 	.byte	0x04, 0x31
        /*002a*/ 	.short	(.L_22 - .L_21)


	//   ....[0]....
.L_21:
        /*002c*/ 	.word	0x00000440


	//   ....[1]....
        /*0030*/ 	.word	0x000004e0


	//   ....[2]....
        /*0034*/ 	.word	0x00000640


	//----- nvinfo : EIATTR_COOP_GROUP_MASK_REGIDS
	.align		4
.L_22:
        /*0038*/ 	.byte	0x04, 0x29
        /*003a*/ 	.short	(.L_24 - .L_23)


	//   ....[0]....
.L_23:
        /*003c*/ 	.word	0xffffffff


	//   ....[1]....
        /*0040*/ 	.word	0xffffffff


	//   ....[2]....
        /*0044*/ 	.word	0xffffffff


	//   ....[3]....
        /*0048*/ 	.word	0xffffffff


	//   ....[4]....
        /*004c*/ 	.word	0xffffffff


	//   ....[5]....
        /*0050*/ 	.word	0xffffffff


	//----- nvinfo : EIATTR_COOP_GROUP_INSTR_OFFSETS
	.align		4
.L_24:
        /*0054*/ 	.byte	0x04, 0x28
        /*0056*/ 	.short	(.L_26 - .L_25)


	//   ....[0]....
.L_25:
        /*0058*/ 	.word	0x00000060


	//   ....[1]....
        /*005c*/ 	.word	0x00000070


	//   ....[2]....
        /*0060*/ 	.word	0x00000130


	//   ....[3]....
        /*0064*/ 	.word	0x000002b0


	//   ....[4]....
        /*0068*/ 	.word	0x000007d0


	//   ....[5]....
        /*006c*/ 	.word	0x000012e0


	//----- nvinfo : EIATTR_REG_RECONFIG
	.align		4
.L_26:
        /*0070*/ 	.byte	0x01, 0x54
	.zero		2


	//----- nvinfo : EIATTR_MBARRIER_INSTR_OFFSETS
	.align		4
        /*0074*/ 	.byte	0x04, 0x39
        /*0076*/ 	.short	(.L_28 - .L_27)


	//   ....[0]....
.L_27:
        /*0078*/ 	.word	0x00000230
        /*007c*/ 	.word	0x000000ff
        /*0080*/ 	.word	0x00000000
        /*0084*/ 	.short	0x0100
        /*0086*/ 	.byte	0x08
	.zero		1


	//   ....[1]....
        /*0088*/ 	.word	0x00000240
        /*008c*/ 	.word	0x000000ff
        /*0090*/ 	.word	0x00000018
        /*0094*/ 	.short	0x0100
        /*0096*/ 	.byte	0x08
	.zero		1


	//   ....[2]....
        /*0098*/ 	.word	0x00000250
        /*009c*/ 	.word	0x000000ff
        /*00a0*/ 	.word	0x00000008
        /*00a4*/ 	.short	0x0100
        /*00a6*/ 	.byte	0x08
	.zero		1


	//   ....[3]....
        /*00a8*/ 	.word	0x00000260
        /*00ac*/ 	.word	0x000000ff
        /*00b0*/ 	.word	0x00000020
        /*00b4*/ 	.short	0x0100
        /*00b6*/ 	.byte	0x08
	.zero		1


	//   ....[4]....
        /*00b8*/ 	.word	0x00000270
        /*00bc*/ 	.word	0x000000ff
        /*00c0*/ 	.word	0x00000010
        /*00c4*/ 	.short	0x0100
        /*00c6*/ 	.byte	0x08
	.zero		1


	//   ....[5]....
        /*00c8*/ 	.word	0x00000280
        /*00cc*/ 	.word	0x000000ff
        /*00d0*/ 	.word	0x00000028
        /*00d4*/ 	.short	0x0100
        /*00d6*/ 	.byte	0x08
	.zero		1


	//   ....[6]....
        /*00d8*/ 	.word	0x000006e0
        /*00dc*/ 	.word	0x000000ff
        /*00e0*/ 	.word	0x00000040
        /*00e4*/ 	.short	0x0100
        /*00e6*/ 	.byte	0x06
	.zero		1


	//   ....[7]....
        /*00e8*/ 	.word	0x00000770
        /*00ec*/ 	.word	0x000000ff
        /*00f0*/ 	.word	0x00000048
        /*00f4*/ 	.short	0x0100
        /*00f6*/ 	.byte	0x06
	.zero		1


	//   ....[8]....
        /*00f8*/ 	.word	0x00001620
        /*00fc*/ 	.word	0x000000ff
        /*0100*/ 	.word	0x00000000
        /*0104*/ 	.short	0x010a
        /*0106*/ 	.byte	0x06
	.zero		1


	//   ....[9]....
        /*0108*/ 	.word	0x00001660
        /*010c*/ 	.word	0x000000ff
        /*0110*/ 	.word	0x00000000
        /*0114*/ 	.short	0x010a
        /*0116*/ 	.byte	0x06
	.zero		1


	//   ....[10]....
        /*0118*/ 	.word	0x00002070
        /*011c*/ 	.word	0x000000ff
        /*0120*/ 	.word	0x00000000
        /*0124*/ 	.short	0x010a
        /*0126*/ 	.byte	0x0e
	.zero		1


	//   ....[11]....
        /*0128*/ 	.word	0x000020b0
        /*012c*/ 	.word	0x000000ff
        /*0130*/ 	.word	0x00000000
        /*0134*/ 	.short	0x010a
        /*0136*/ 	.byte	0x0e
	.zero		1


	//   ....[12]....
        /*0138*/ 	.word	0x000028a0
        /*013c*/ 	.word	0x0000000c
        /*0140*/ 	.word	0x00000000
        /*0144*/ 	.short	0x0101
        /*0146*/ 	.byte	0x3f
	.zero		1


	//   ....[13]....
        /*0148*/ 	.word	0x00002d40
        /*014c*/ 	.word	0x0000000a
        /*0150*/ 	.word	0x00000000
        /*0154*/ 	.short	0x0101
        /*0156*/ 	.byte	0x3f
	.zero		1


	//   ....[14]....
        /*0158*/ 	.word	0x00007660
        /*015c*/ 	.word	0x00000014
        /*0160*/ 	.word	0x00000018
        /*0164*/ 	.short	0x010a
        /*0166*/ 	.byte	0x3f
	.zero		1


	//   ....[15]....
        /*0168*/ 	.word	0x000079c0
        /*016c*/ 	.word	0x00000008
        /*0170*/ 	.word	0x00000048
        /*0174*/ 	.short	0x0101
        /*0176*/ 	.byte	0x3f
	.zero		1


	//   ....[16]....
        /*0178*/ 	.word	0x00008120
        /*017c*/ 	.word	0x00000007
        /*0180*/ 	.word	0x00000000
        /*0184*/ 	.short	0x010a
        /*0186*/ 	.byte	0x3f
	.zero		1


	//   ....[17]....
        /*0188*/ 	.word	0x000081a0
        /*018c*/ 	.word	0x00000009
        /*0190*/ 	.word	0x00000000
        /*0194*/ 	.short	0x010a
        /*0196*/ 	.byte	0x3f
	.zero		1


	//   ....[18]....
        /*0198*/ 	.word	0x00008230
        /*019c*/ 	.word	0x00000003
        /*01a0*/ 	.word	0x00000000
        /*01a4*/ 	.short	0x010a
        /*01a6*/ 	.byte	0x3f
	.zero		1


	//   ....[19]....
        /*01a8*/ 	.word	0x000082a0
        /*01ac*/ 	.word	0x0000000b
        /*01b0*/ 	.word	0x00000000
        /*01b4*/ 	.short	0x010a
        /*01b6*/ 	.byte	0x3f
	.zero		1


	//   ....[20]....
        /*01b8*/ 	.word	0x00008300
        /*01bc*/ 	.word	0x0000000d
        /*01c0*/ 	.word	0x00000000
        /*01c4*/ 	.short	0x010a
        /*01c6*/ 	.byte	0x3f
	.zero		1


	//   ....[21]....
        /*01c8*/ 	.word	0x000083d0
        /*01cc*/ 	.word	0x00000014
        /*01d0*/ 	.word	0x00000018
        /*01d4*/ 	.short	0x010a
        /*01d6*/ 	.byte	0x3f
	.zero		1


	//   ....[22]....
        /*01d8*/ 	.word	0x000084a0
        /*01dc*/ 	.word	0x00000007
        /*01e0*/ 	.word	0x00000000
        /*01e4*/ 	.short	0x010a
        /*01e6*/ 	.byte	0x3f
	.zero		1


	//   ....[23]....
        /*01e8*/ 	.word	0x000084f0
        /*01ec*/ 	.word	0x00000009
        /*01f0*/ 	.word	0x00000000
        /*01f4*/ 	.short	0x010a
        /*01f6*/ 	.byte	0x3f
	.zero		1


	//----- nvinfo : EIATTR_NUM_MBARRIERS
	.align		4
.L_28:
        /*01f8*/ 	.byte	0x03, 0x38
        /*01fa*/ 	.short	0x0008


	//----- nvinfo : EIATTR_EXIT_INSTR_OFFSETS
	.align		4
        /*01fc*/ 	.byte	0x04, 0x1c
        /*01fe*/ 	.short	(.L_30 - .L_29)


	//   ....[0]....
.L_29:
        /*0200*/ 	.word	0x00000950


	//   ....[1]....
        /*0204*/ 	.word	0x00001140


	//   ....[2]....
        /*0208*/ 	.word	0x00006d60


	//   ....[3]....
        /*020c*/ 	.word	0x000072d0


	//   ....[4]....
        /*0210*/ 	.word	0x00008280


	//----- nvinfo : EIATTR_MAX_THREADS
	.align		4
.L_30:
        /*0214*/ 	.byte	0x04, 0x05
        /*0216*/ 	.short	(.L_32 - .L_31)
.L_31:
        /*0218*/ 	.word	0x00000180
        /*021c*/ 	.word	0x00000001
        /*0220*/ 	.word	0x00000001


	//----- nvinfo : EIATTR_CRS_STACK_SIZE
	.align		4
.L_32:
        /*0224*/ 	.byte	0x04, 0x1e
        /*0226*/ 	.short	(.L_34 - .L_33)
.L_33:
        /*0228*/ 	.word	0x00000000


	//----- nvinfo : EIATTR_CBANK_PARAM_SIZE
	.align		4
.L_34:
        /*022c*/ 	.byte	0x03, 0x19
        /*022e*/ 	.short	0x0470


	//----- nvinfo : EIATTR_PARAM_CBANK
	.align		4
        /*0230*/ 	.byte	0x04, 0x0a
        /*0232*/ 	.short	(.L_36 - .L_35)
	.align		4
.L_35:
        /*0234*/ 	.word	index@(.nv.constant0._ZN7cutlass13device_kernelINS_4gemm6kernel13GemmUniversalIN4cute5tupleIJiiiiEEENS1_10collective13CollectiveMmaINS1_37MainloopSm90TmaGmmaWarpSpecializedFP8ILi3ENS5_IJNS4_1CILi2EEENSA_ILi1EEESC_EEENS1_35KernelTmaWarpSpecializedCooperativeEEENS5_IJNSA_ILi512EEENSA_ILi16EEENSA_ILi128EEEEEENS_12float_e4m3_tENS5_IJlSC_lEEESK_SL_NS4_8TiledMMAINS4_8MMA_AtomIJNS4_4SM904GMMA30MMA_64x16x32_F32E4M3E4M3_SS_TNILNSP_7ScaleInE1ELSR_1EEEEEENS4_6LayoutISD_NS5_IJSC_NSA_ILi0EEESV_EEEEENS5_IJNS4_10UnderscoreESY_SY_EEEEENS4_13SM90_TMA_LOADENS4_14ComposedLayoutINS4_7SwizzleILi3ELi4ELi3EEENS4_18smem_ptr_flag_bitsILi8EEENSU_INS5_IJNSA_ILi8EEESI_EEENS5_IJSI_SC_EEEEEEEvNS4_8identityENS4_23SM90_TMA_LOAD_MULTICASTES1B_vS1C_EENS_8epilogue10collective6detail29Sm90TmaWarpSpecializedAdapterINS1G_15DefaultEpilogueISK_SL_SL_NS1F_6thread17LinearCombinationISK_Li1EffLNS1K_9ScaleType4KindE0ELNS_15FloatRoundStyleE2ESK_EENS1_15EpilogueDefaultEEEEEvvEEEEvNT_6ParamsE)
        /*0238*/ 	.short	0x0210
        /*023a*/ 	.short	0x0470


	//----- nvinfo : EIATTR_SW_WAR
	.align		4
.L_36:
        /*023c*/ 	.byte	0x04, 0x36
        /*023e*/ 	.short	(.L_38 - .L_37)
.L_37:
        /*0240*/ 	.word	0x00000008
.L_38:


//--------------------- .nv.callgraph             --------------------------
	.section	.nv.callgraph,"",@"SHT_CUDA_CALLGRAPH"
	.align	4
	.sectionentsize	8
	.align		4
        /*0000*/ 	.word	0x00000000
	.align		4
        /*0004*/ 	.word	0xffffffff
	.align		4
        /*0008*/ 	.word	0x00000000
	.align		4
        /*000c*/ 	.word	0xfffffffe
	.align		4
        /*0010*/ 	.word	0x00000000
	.align		4
        /*0014*/ 	.word	0xfffffffd
	.align		4
        /*0018*/ 	.word	0x00000000
	.align		4
        /*001c*/ 	.word	0xfffffffc


//--------------------- .nv.constant4             --------------------------
	.section	.nv.constant4,"a",@progbits
	.align	8
	.align		8
.nv.constant4:
        /*0000*/ 	.dword	_ZN40_INTERNAL_8632db56_4_k_cu_72b719b2_101384cuda3std3__45__cpo5beginE
	.align		8
        /*0008*/ 	.dword	_ZN40_INTERNAL_8632db56_4_k_cu_72b719b2_101384cuda3std3__45__cpo3endE
	.align		8
        /*0010*/ 	.dword	_ZN40_INTERNAL_8632db56_4_k_cu_72b719b2_101384cuda3std3__45__cpo6cbeginE
	.align		8
        /*0018*/ 	.dword	_ZN40_INTERNAL_8632db56_4_k_cu_72b719b2_101384cuda3std3__45__cpo4cendE
	.align		8
        /*0020*/ 	.dword	_ZN40_INTERNAL_8632db56_4_k_cu_72b719b2_101384cuda3std3__442_GLOBAL__N__8632db56_4_k_cu_72b719b2_101386ignoreE
	.align		8
        /*0028*/ 	.dword	_ZN40_INTERNAL_8632db56_4_k_cu_72b719b2_101384cuda3std3__419piecewise_constructE
	.align		8
        /*0030*/ 	.dword	_ZN40_INTERNAL_8632db56_4_k_cu_72b719b2_101384cuda3std3__48in_placeE
	.align		8
        /*0038*/ 	.dword	_ZN40_INTERNAL_8632db56_4_k_cu_72b719b2_101384cuda3std6ranges3__45__cpo4swapE
	.align		8
        /*0040*/ 	.dword	_ZN40_INTERNAL_8632db56_4_k_cu_72b719b2_101384cuda3std6ranges3__45__cpo9iter_moveE
	.align		8
        /*0048*/ 	.dword	_ZN40_INTERNAL_8632db56_4_k_cu_72b719b2_101384cute7productE
	.align		8
        /*0050*/ 	.dword	_ZN40_INTERNAL_8632db56_4_k_cu_72b719b2_101384cute1_E


//--------------------- .text._ZN7cutlass13device_kernelINS_4gemm6kernel13GemmUniversalIN4cute5tupleIJiiiiEEENS1_10collective13CollectiveMmaINS1_37MainloopSm90TmaGmmaWarpSpecializedFP8ILi3ENS5_IJNS4_1CILi2EEENSA_ILi1EEESC_EEENS1_35KernelTmaWarpSpecializedCooperativeEEENS5_IJNSA_ILi512EEENSA_ILi16EEENSA_ILi128EEEEEENS_12float_e4m3_tENS5_IJlSC_lEEESK_SL_NS4_8TiledMMAINS4_8MMA_AtomIJNS4_4SM904GMMA30MMA_64x16x32_F32E4M3E4M3_SS_TNILNSP_7ScaleInE1ELSR_1EEEEEENS4_6LayoutISD_NS5_IJSC_NSA_ILi0EEESV_EEEEENS5_IJNS4_10UnderscoreESY_SY_EEEEENS4_13SM90_TMA_LOADENS4_14ComposedLayoutINS4_7SwizzleILi3ELi4ELi3EEENS4_18smem_ptr_flag_bitsILi8EEENSU_INS5_IJNSA_ILi8EEESI_EEENS5_IJSI_SC_EEEEEEEvNS4_8identityENS4_23SM90_TMA_LOAD_MULTICASTES1B_vS1C_EENS_8epilogue10collective6detail29Sm90TmaWarpSpecializedAdapterINS1G_15DefaultEpilogueISK_SL_SL_NS1F_6thread17LinearCombinationISK_Li1EffLNS1K_9ScaleType4KindE0ELNS_15FloatRoundStyleE2ESK_EENS1_15EpilogueDefaultEEEEEvvEEEEvNT_6ParamsE --------------------------
	.section	.text._ZN7cutlass13device_kernelINS_4gemm6kernel13GemmUniversalIN4cute5tupleIJiiiiEEENS1_10collective13CollectiveMmaINS1_37MainloopSm90TmaGmmaWarpSpecializedFP8ILi3ENS5_IJNS4_1CILi2EEENSA_ILi1EEESC_EEENS1_35KernelTmaWarpSpecializedCooperativeEEENS5_IJNSA_ILi512EEENSA_ILi16EEENSA_ILi128EEEEEENS_12float_e4m3_tENS5_IJlSC_lEEESK_SL_NS4_8TiledMMAINS4_8MMA_AtomIJNS4_4SM904GMMA30MMA_64x16x32_F32E4M3E4M3_SS_TNILNSP_7ScaleInE1ELSR_1EEEEEENS4_6LayoutISD_NS5_IJSC_NSA_ILi0EEESV_EEEEENS5_IJNS4_10UnderscoreESY_SY_EEEEENS4_13SM90_TMA_LOADENS4_14ComposedLayoutINS4_7SwizzleILi3ELi4ELi3EEENS4_18smem_ptr_flag_bitsILi8EEENSU_INS5_IJNSA_ILi8EEESI_EEENS5_IJSI_SC_EEEEEEEvNS4_8identityENS4_23SM90_TMA_LOAD_MULTICASTES1B_vS1C_EENS_8epilogue10collective6detail29Sm90TmaWarpSpecializedAdapterINS1G_15DefaultEpilogueISK_SL_SL_NS1F_6thread17LinearCombinationISK_Li1EffLNS1K_9ScaleType4KindE0ELNS_15FloatRoundStyleE2ESK_EENS1_15EpilogueDefaultEEEEEvvEEEEvNT_6ParamsE,"ax",@progbits
	.align	128
.text._ZN7cutlass13device_kernelINS_4gemm6kernel13GemmUniversalIN4cute5tupleIJiiiiEEENS1_10collective13CollectiveMmaINS1_37MainloopSm90TmaGmmaWarpSpecializedFP8ILi3ENS5_IJNS4_1CILi2EEENSA_ILi1EEESC_EEENS1_35KernelTmaWarpSpecializedCooperativeEEENS5_IJNSA_ILi512EEENSA_ILi16EEENSA_ILi128EEEEEENS_12float_e4m3_tENS5_IJlSC_lEEESK_SL_NS4_8TiledMMAINS4_8MMA_AtomIJNS4_4SM904GMMA30MMA_64x16x32_F32E4M3E4M3_SS_TNILNSP_7ScaleInE1ELSR_1EEEEEENS4_6LayoutISD_NS5_IJSC_NSA_ILi0EEESV_EEEEENS5_IJNS4_10UnderscoreESY_SY_EEEEENS4_13SM90_TMA_LOADENS4_14ComposedLayoutINS4_7SwizzleILi3ELi4ELi3EEENS4_18smem_ptr_flag_bitsILi8EEENSU_INS5_IJNSA_ILi8EEESI_EEENS5_IJSI_SC_EEEEEEEvNS4_8identityENS4_23SM90_TMA_LOAD_MULTICASTES1B_vS1C_EENS_8epilogue10collective6detail29Sm90TmaWarpSpecializedAdapterINS1G_15DefaultEpilogueISK_SL_SL_NS1F_6thread17LinearCombinationISK_Li1EffLNS1K_9ScaleType4KindE0ELNS_15FloatRoundStyleE2ESK_EENS1_15EpilogueDefaultEEEEEvvEEEEvNT_6ParamsE:
        .type           _ZN7cutlass13device_kernelINS_4gemm6kernel13GemmUniversalIN4cute5tupleIJiiiiEEENS1_10collective13CollectiveMmaINS1_37MainloopSm90TmaGmmaWarpSpecializedFP8ILi3ENS5_IJNS4_1CILi2EEENSA_ILi1EEESC_EEENS1_35KernelTmaWarpSpecializedCooperativeEEENS5_IJNSA_ILi512EEENSA_ILi16EEENSA_ILi128EEEEEENS_12float_e4m3_tENS5_IJlSC_lEEESK_SL_NS4_8TiledMMAINS4_8MMA_AtomIJNS4_4SM904GMMA30MMA_64x16x32_F32E4M3E4M3_SS_TNILNSP_7ScaleInE1ELSR_1EEEEEENS4_6LayoutISD_NS5_IJSC_NSA_ILi0EEESV_EEEEENS5_IJNS4_10UnderscoreESY_SY_EEEEENS4_13SM90_TMA_LOADENS4_14ComposedLayoutINS4_7SwizzleILi3ELi4ELi3EEENS4_18smem_ptr_flag_bitsILi8EEENSU_INS5_IJNSA_ILi8EEESI_EEENS5_IJSI_SC_EEEEEEEvNS4_8identityENS4_23SM90_TMA_LOAD_MULTICASTES1B_vS1C_EENS_8epilogue10collective6detail29Sm90TmaWarpSpecializedAdapterINS1G_15DefaultEpilogueISK_SL_SL_NS1F_6thread17LinearCombinationISK_Li1EffLNS1K_9ScaleType4KindE0ELNS_15FloatRoundStyleE2ESK_EENS1_15EpilogueDefaultEEEEEvvEEEEvNT_6ParamsE,@function
        .size           _ZN7cutlass13device_kernelINS_4gemm6kernel13GemmUniversalIN4cute5tupleIJiiiiEEENS1_10collective13CollectiveMmaINS1_37MainloopSm90TmaGmmaWarpSpecializedFP8ILi3ENS5_IJNS4_1CILi2EEENSA_ILi1EEESC_EEENS1_35KernelTmaWarpSpecializedCooperativeEEENS5_IJNSA_ILi512EEENSA_ILi16EEENSA_ILi128EEEEEENS_12float_e4m3_tENS5_IJlSC_lEEESK_SL_NS4_8TiledMMAINS4_8MMA_AtomIJNS4_4SM904GMMA30MMA_64x16x32_F32E4M3E4M3_SS_TNILNSP_7ScaleInE1ELSR_1EEEEEENS4_6LayoutISD_NS5_IJSC_NSA_ILi0EEESV_EEEEENS5_IJNS4_10UnderscoreESY_SY_EEEEENS4_13SM90_TMA_LOADENS4_14ComposedLayoutINS4_7SwizzleILi3ELi4ELi3EEENS4_18smem_ptr_flag_bitsILi8EEENSU_INS5_IJNSA_ILi8EEESI_EEENS5_IJSI_SC_EEEEEEEvNS4_8identityENS4_23SM90_TMA_LOAD_MULTICASTES1B_vS1C_EENS_8epilogue10collective6detail29Sm90TmaWarpSpecializedAdapterINS1G_15DefaultEpilogueISK_SL_SL_NS1F_6thread17LinearCombinationISK_Li1EffLNS1K_9ScaleType4KindE0ELNS_15FloatRoundStyleE2ESK_EENS1_15EpilogueDefaultEEEEEvvEEEEvNT_6ParamsE,(.L_x_84 - _ZN7cutlass13device_kernelINS_4gemm6kernel13GemmUniversalIN4cute5tupleIJiiiiEEENS1_10collective13CollectiveMmaINS1_37MainloopSm90TmaGmmaWarpSpecializedFP8ILi3ENS5_IJNS4_1CILi2EEENSA_ILi1EEESC_EEENS1_35KernelTmaWarpSpecializedCooperativeEEENS5_IJNSA_ILi512EEENSA_ILi16EEENSA_ILi128EEEEEENS_12float_e4m3_tENS5_IJlSC_lEEESK_SL_NS4_8TiledMMAINS4_8MMA_AtomIJNS4_4SM904GMMA30MMA_64x16x32_F32E4M3E4M3_SS_TNILNSP_7ScaleInE1ELSR_1EEEEEENS4_6LayoutISD_NS5_IJSC_NSA_ILi0EEESV_EEEEENS5_IJNS4_10UnderscoreESY_SY_EEEEENS4_13SM90_TMA_LOADENS4_14ComposedLayoutINS4_7SwizzleILi3ELi4ELi3EEENS4_18smem_ptr_flag_bitsILi8EEENSU_INS5_IJNSA_ILi8EEESI_EEENS5_IJSI_SC_EEEEEEEvNS4_8identityENS4_23SM90_TMA_LOAD_MULTICASTES1B_vS1C_EENS_8epilogue10collective6detail29Sm90TmaWarpSpecializedAdapterINS1G_15DefaultEpilogueISK_SL_SL_NS1F_6thread17LinearCombinationISK_Li1EffLNS1K_9ScaleType4KindE0ELNS_15FloatRoundStyleE2ESK_EENS1_15EpilogueDefaultEEEEEvvEEEEvNT_6ParamsE)
        .other          _ZN7cutlass13device_kernelINS_4gemm6kernel13GemmUniversalIN4cute5tupleIJiiiiEEENS1_10collective13CollectiveMmaINS1_37MainloopSm90TmaGmmaWarpSpecializedFP8ILi3ENS5_IJNS4_1CILi2EEENSA_ILi1EEESC_EEENS1_35KernelTmaWarpSpecializedCooperativeEEENS5_IJNSA_ILi512EEENSA_ILi16EEENSA_ILi128EEEEEENS_12float_e4m3_tENS5_IJlSC_lEEESK_SL_NS4_8TiledMMAINS4_8MMA_AtomIJNS4_4SM904GMMA30MMA_64x16x32_F32E4M3E4M3_SS_TNILNSP_7ScaleInE1ELSR_1EEEEEENS4_6LayoutISD_NS5_IJSC_NSA_ILi0EEESV_EEEEENS5_IJNS4_10UnderscoreESY_SY_EEEEENS4_13SM90_TMA_LOADENS4_14ComposedLayoutINS4_7SwizzleILi3ELi4ELi3EEENS4_18smem_ptr_flag_bitsILi8EEENSU_INS5_IJNSA_ILi8EEESI_EEENS5_IJSI_SC_EEEEEEEvNS4_8identityENS4_23SM90_TMA_LOAD_MULTICASTES1B_vS1C_EENS_8epilogue10collective6detail29Sm90TmaWarpSpecializedAdapterINS1G_15DefaultEpilogueISK_SL_SL_NS1F_6thread17LinearCombinationISK_Li1EffLNS1K_9ScaleType4KindE0ELNS_15FloatRoundStyleE2ESK_EENS1_15EpilogueDefaultEEEEEvvEEEEvNT_6ParamsE,@"STO_CUDA_ENTRY STV_DEFAULT"
_ZN7cutlass13device_kernelINS_4gemm6kernel13GemmUniversalIN4cute5tupleIJiiiiEEENS1_10collective13CollectiveMmaINS1_37MainloopSm90TmaGmmaWarpSpecializedFP8ILi3ENS5_IJNS4_1CILi2EEENSA_ILi1EEESC_EEENS1_35KernelTmaWarpSpecializedCooperativeEEENS5_IJNSA_ILi512EEENSA_ILi16EEENSA_ILi128EEEEEENS_12float_e4m3_tENS5_IJlSC_lEEESK_SL_NS4_8TiledMMAINS4_8MMA_AtomIJNS4_4SM904GMMA30MMA_64x16x32_F32E4M3E4M3_SS_TNILNSP_7ScaleInE1ELSR_1EEEEEENS4_6LayoutISD_NS5_IJSC_NSA_ILi0EEESV_EEEEENS5_IJNS4_10UnderscoreESY_SY_EEEEENS4_13SM90_TMA_LOADENS4_14ComposedLayoutINS4_7SwizzleILi3ELi4ELi3EEENS4_18smem_ptr_flag_bitsILi8EEENSU_INS5_IJNSA_ILi8EEESI_EEENS5_IJSI_SC_EEEEEEEvNS4_8identityENS4_23SM90_TMA_LOAD_MULTICASTES1B_vS1C_EENS_8epilogue10collective6detail29Sm90TmaWarpSpecializedAdapterINS1G_15DefaultEpilogueISK_SL_SL_NS1F_6thread17LinearCombinationISK_Li1EffLNS1K_9ScaleType4KindE0ELNS_15FloatRoundStyleE2ESK_EENS1_15EpilogueDefaultEEEEEvvEEEEvNT_6ParamsE:
[----:B------:R-:W-:Y:S01]  /*0000*/  LDC R1, c[0x0][0x28] ;  /* 0x00000a00ff017b82 */ /* 0x000fe20000000800 */
[----:B------:R-:W0:Y:S01]  /*0010*/  S2R R0, SR_TID.X ;  /* 0x0000000000007919 */ /* 0x000e220000002100 */
[----:B------:R-:W-:Y:S01]  /*0020*/  ELECT P0, URZ, PT ;  /* 0x00000000003f782f */ /* 0x000fe20003800000 */
[----:B------:R-:W-:Y:S01]  /*0030*/  BSSY B0, `(.L_x_0) ;  /* 0x000000f000007945 */ /* 0x000fe20003800000 */
[--C-:B0-----:R-:W-:Y:S02]  /*0040*/  SHF.R.U32.HI R2, RZ, 0x5, R0.reuse ;  /* 0x00000005ff027819 */ /* 0x101fe40000011600 */
[----:B------:R-:W-:-:S03]  /*0050*/  SHF.R.U32.HI R3, RZ, 0x7, R0 ;  /* 0x00000007ff037819 */ /* 0x000fc60000011600 */
[----:B------:R-:W0:Y:S04]  /*0060*/  SHFL.IDX PT, R8, R2, RZ, 0x1f ;  /* 0x00001fff02087589 */ /* 0x000e2800000e0000 */
[----:B------:R1:W2:Y:S01]  /*0070*/  SHFL.IDX PT, R4, R3, RZ, 0x1f ;  /* 0x00001fff03047589 */ /* 0x0002a200000e0000 */
[----:B0-----:R-:W-:-:S13]  /*0080*/  ISETP.NE.OR P0, PT, R8, RZ, !P0 ;  /* 0x000000ff0800720c */ /* 0x001fda0004705670 */
[----:B-12---:R-:W-:Y:S05]  /*0090*/  @P0 BRA `(.L_x_1) ;  /* 0x0000000000200947 */ /* 0x006fea0003800000 */
[----:B------:R-:W-:Y:S02]  /*00a0*/  ULDC.64 UR4, c[0x0][0x198] ;  /* 0x0000660000047ab9 */ /* 0x000fe40000000a00 */
[----:B------:R-:W-:Y:S02]  /*00b0*/  UIADD3 UR6, UP0, UR4, 0xf0, URZ ;  /* 0x000000f004067890 */ /* 0x000fe4000ff1e03f */
[----:B------:R-:W-:Y:S02]  /*00c0*/  UIADD3 UR4, UP1, UR4, 0x1f0, URZ ;  /* 0x000001f004047890 */ /* 0x000fe4000ff3e03f */
[----:B------:R-:W-:Y:S02]  /*00d0*/  UIADD3.X UR7, URZ, UR5, URZ, UP0, !UPT ;  /* 0x000000053f077290 */ /* 0x000fe400087fe43f */
[----:B------:R-:W-:-:S07]  /*00e0*/  UIADD3.X UR5, URZ, UR5, URZ, UP1, !UPT ;  /* 0x000000053f057290 */ /* 0x000fce0008ffe43f */
[----:B------:R0:W-:Y:S02]  /*00f0*/  UTMACCTL.PF [UR6] ;  /* 0x00000000060079b9 */ /* 0x0001e40008040000 */
[----:B------:R0:W-:Y:S02]  /*0100*/  UTMACCTL.PF [UR4] ;  /* 0x00000000040079b9 */ /* 0x0001e40008040000 */
[----:B0-----:R-:W-:Y:S01]  /*0110*/  NOP ;  /* 0x0000000000007918 */ /* 0x001fe20000000000 */
.L_x_1:
[----:B------:R-:W-:Y:S05]  /*0120*/  BSYNC B0 ;  /* 0x0000000000007941 */ /* 0x000fea0003800000 */
.L_x_0:
[----:B------:R-:W0:Y:S02]  /*0130*/  SHFL.IDX PT, R3, R2, RZ, 0x1f ;  /* 0x00001fff02037589 */ /* 0x000e2400000e0000 */
[----:B0-----:R-:W-:-:S13]  /*0140*/  ISETP.NE.AND P0, PT, R3, RZ, PT ;  /* 0x000000ff0300720c */ /* 0x001fda0003f05270 */
[----:B------:R-:W-:Y:S05]  /*0150*/  @P0 BRA `(.L_x_2) ;  /* 0x0000000000500947 */ /* 0x000fea0003800000 */
[----:B------:R-:W0:Y:S01]  /*0160*/  S2UR UR8, SR_CgaCtaId ;  /* 0x00000000000879c3 */ /* 0x000e220000008800 */
[----:B------:R-:W-:Y:S01]  /*0170*/  UMOV UR4, 0x400 ;  /* 0x0000040000047882 */ /* 0x000fe20000000000 */
[----:B------:R-:W-:Y:S01]  /*0180*/  UMOV UR5, 0x1 ;  /* 0x0000000100057882 */ /* 0x000fe20000000000 */
[----:B------:R-:W-:Y:S01]  /*0190*/  UMOV UR6, 0x4 ;  /* 0x0000000400067882 */ /* 0x000fe20000000000 */
[----:B------:R-:W-:Y:S01]  /*01a0*/  ELECT P0, URZ, PT ;  /* 0x00000000003f782f */ /* 0x000fe20003800000 */
[----:B------:R-:W-:-:S04]  /*01b0*/  UIADD3 UR6, -UR6, 0x100000, URZ ;  /* 0x0010000006067890 */ /* 0x000fc8000fffe13f */
[----:B------:R-:W-:Y:S02]  /*01c0*/  USHF.L.U32 UR7, UR6, 0xb, URZ ;  /* 0x0000000b06077899 */ /* 0x000fe4000800063f */
[----:B------:R-:W-:Y:S02]  /*01d0*/  USHF.L.U32 UR6, UR6, 0x1, URZ ;  /* 0x0000000106067899 */ /* 0x000fe4000800063f */
[----:B0-----:R-:W-:Y:S02]  /*01e0*/  ULEA UR8, UR8, UR4, 0x18 ;  /* 0x0000000408087291 */ /* 0x001fe4000f8ec03f */
[----:B------:R-:W-:-:S04]  /*01f0*/  UIADD3 UR4, -UR5, 0x100000, URZ ;  /* 0x0010000005047890 */ /* 0x000fc8000fffe13f */
[----:B------:R-:W-:Y:S02]  /*0200*/  USHF.L.U32 UR5, UR4, 0xb, URZ ;  /* 0x0000000b04057899 */ /* 0x000fe4000800063f */
[----:B------:R-:W-:Y:S01]  /*0210*/  USHF.L.U32 UR4, UR4, 0x1, URZ ;  /* 0x0000000104047899 */ /* 0x000fe2000800063f */
[----:B------:R-:W0:Y:S11]  /*0220*/  FENCE.VIEW.ASYNC.S ;  /* 0x00000000000073c6 */ /* 0x000e360000000000 */
[----:B0-----:R0:W1:Y:S01]  /*0230*/  SYNCS.EXCH.64 URZ, [UR8], UR4 ;  /* 0x00000004083f75b2 */ /* 0x0010620008000100 */
[----:B------:R0:W2:Y:S01]  /*0240*/  SYNCS.EXCH.64 URZ, [UR8+0x18], UR6 ;  /* 0x00001806083f75b2 */ /* 0x0000a20008000100 */
[----:B------:R0:W3:Y:S01]  /*0250*/  SYNCS.EXCH.64 URZ, [UR8+0x8], UR4 ;  /* 0x00000804083f75b2 */ /* 0x0000e20008000100 */
[----:B------:R0:W4:Y:S01]  /*0260*/  SYNCS.EXCH.64 URZ, [UR8+0x20], UR6 ;  /* 0x00002006083f75b2 */ /* 0x0001220008000100 */
[----:B------:R0:W0:Y:S01]  /*0270*/  SYNCS.EXCH.64 URZ, [UR8+0x10], UR4 ;  /* 0x00001004083f75b2 */ /* 0x0000220008000100 */
[----:B------:R0:W0:Y:S01]  /*0280*/  SYNCS.EXCH.64 URZ, [UR8+0x28], UR6 ;  /* 0x00002806083f75b2 */ /* 0x0000220008000100 */
[----:B------:R-:W-:Y:S01]  /*0290*/  NOP ;  /* 0x0000000000007918 */ /* 0x000fe20000000000 */
.L_x_2:
[----:B------:R-:W-:Y:S01]  /*02a0*/  SHF.R.S32.HI R5, RZ, 0x1f, R0 ;  /* 0x0000001fff057819 */ /* 0x000fe20000011400 */
[----:B------:R-:W5:Y:S01]  /*02b0*/  SHFL.IDX PT, R2, R2, RZ, 0x1f ;  /* 0x00001fff02027589 */ /* 0x000f6200000e0000 */
[----:B0-----:R-:W0:Y:S01]  /*02c0*/  S2UR UR8, SR_CTAID.X ;  /* 0x00000000000879c3 */ /* 0x001e220000002500 */
[----:B------:R-:W-:Y:S02]  /*02d0*/  ELECT P0, URZ, PT ;  /* 0x00000000003f782f */ /* 0x000fe40003800000 */
[----:B------:R-:W-:Y:S01]  /*02e0*/  LEA.HI R5, R5, R0, RZ, 0x7 ;  /* 0x0000000005057211 */ /* 0x000fe200078f38ff */
[----:B------:R-:W1:Y:S01]  /*02f0*/  S2R R10, SR_CTAID.Y ;  /* 0x00000000000a7919 */ /* 0x000e620000002600 */
[----:B------:R-:W-:Y:S01]  /*0300*/  ULDC UR4, c[0x0][0x150] ;  /* 0x0000540000047ab9 */ /* 0x000fe20000000800 */
[----:B------:R-:W-:Y:S01]  /*0310*/  NOP ;  /* 0x0000000000007918 */ /* 0x000fe20000000000 */
[----:B------:R-:W-:Y:S01]  /*0320*/  LOP3.LUT R5, R5, 0xffffff80, RZ, 0xc0, !PT ;  /* 0xffffff8005057812 */ /* 0x000fe200078ec0ff */
[----:B------:R-:W-:Y:S01]  /*0330*/  NOP ;  /* 0x0000000000007918 */ /* 0x000fe20000000000 */
[----:B------:R-:W2:Y:S01]  /*0340*/  LDC R12, c[0x0][0x144] ;  /* 0x00005100ff0c7b82 */ /* 0x000ea20000000800 */
[----:B------:R-:W-:-:S02]  /*0350*/  ISETP.NE.AND P3, PT, R4, RZ, PT ;  /* 0x000000ff0400720c */ /* 0x000fc40003f65270 */
[----:B------:R-:W-:-:S05]  /*0360*/  IMAD.IADD R5, R0, 0x1, -R5 ;  /* 0x0000000100057824 */ /* 0x000fca00078e0a05 */
[----:B------:R-:W-:Y:S01]  /*0370*/  SHF.R.S32.HI R6, RZ, 0x1f, R5 ;  /* 0x0000001fff067819 */ /* 0x000fe20000011405 */
[----:B------:R-:W3:Y:S03]  /*0380*/  LDC R14, c[0x0][0x140] ;  /* 0x00005000ff0e7b82 */ /* 0x000ee60000000800 */
[----:B------:R-:W-:Y:S02]  /*0390*/  LEA.HI R6, R6, R5, RZ, 0x3 ;  /* 0x0000000506067211 */ /* 0x000fe400078f18ff */
[----:B-----5:R-:W-:Y:S02]  /*03a0*/  ISETP.NE.OR P0, PT, R2, RZ, !P0 ;  /* 0x000000ff0200720c */ /* 0x020fe40004705670 */
[--C-:B------:R-:W-:Y:S01]  /*03b0*/  SHF.R.S32.HI R2, RZ, 0x3, R6.reuse ;  /* 0x00000003ff027819 */ /* 0x100fe20000011406 */
[----:B------:R-:W5:Y:S01]  /*03c0*/  LDC R13, c[0x0][0x148] ;  /* 0x00005200ff0d7b82 */ /* 0x000f620000000800 */
[----:B------:R-:W-:-:S02]  /*03d0*/  SHF.R.S32.HI R7, RZ, 0x1f, R6 ;  /* 0x0000001fff077819 */ /* 0x000fc40000011406 */
[----:B------:R-:W-:Y:S02]  /*03e0*/  SHF.R.S32.HI R6, RZ, 0x1f, R3 ;  /* 0x0000001fff067819 */ /* 0x000fe40000011403 */
[----:B0-----:R-:W-:Y:S02]  /*03f0*/  I2FP.F32.U32 R9, UR8 ;  /* 0x0000000800097c45 */ /* 0x001fe40008201000 */
[----:B------:R-:W-:Y:S02]  /*0400*/  LEA.HI R7, R7, R2, RZ, 0x2 ;  /* 0x0000000207077211 */ /* 0x000fe400078f10ff */
[----:B------:R-:W-:Y:S01]  /*0410*/  LEA.HI R6, R6, R3, RZ, 0x2 ;  /* 0x0000000306067211 */ /* 0x000fe200078f10ff */
[----:B------:R-:W-:Y:S01]  /*0420*/  FMUL R9, R9, UR4 ;  /* 0x0000000409097c20 */ /* 0x000fe20008400000 */
[----:B------:R-:W-:Y:S01]  /*0430*/  LOP3.LUT R7, R7, 0xfffffffc, RZ, 0xc0, !PT ;  /* 0xfffffffc07077812 */ /* 0x000fe200078ec0ff */
[----:B------:R-:W-:Y:S01]  /*0440*/  VOTEU.ALL UP0, P0 ;  /* 0x00000000003f7886 */ /* 0x000fe20000000000 */
[----:B------:R-:W-:Y:S01]  /*0450*/  LOP3.LUT R6, R6, 0x3ffffffc, RZ, 0xc0, !PT ;  /* 0x3ffffffc06067812 */ /* 0x000fe200078ec0ff */
[----:B------:R-:W-:Y:S01]  /*0460*/  ULDC UR4, c[0x0][0x154] ;  /* 0x0000550000047ab9 */ /* 0x000fe20000000800 */
[----:B---3--:R-:W-:Y:S01]  /*0470*/  ISETP.EQ.U32.AND P2, PT, R14, 0x1, PT ;  /* 0x000000010e00780c */ /* 0x008fe20003f42070 */
[----:B------:R-:W0:Y:S01]  /*0480*/  F2I.U32.TRUNC.NTZ R9, R9 ;  /* 0x0000000900097305 */ /* 0x000e22000020f000 */
[----:B------:R-:W-:Y:S01]  /*0490*/  IMAD.IADD R7, R2, 0x1, -R7 ;  /* 0x0000000102077824 */ /* 0x000fe200078e0a07 */
[----:B------:R-:W3:Y:S01]  /*04a0*/  @!UP0 S2UR UR7, SR_CgaCtaId ;  /* 0x00000000000789c3 */ /* 0x000ee20000008800 */
[----:B------:R-:W-:Y:S01]  /*04b0*/  IMAD.IADD R6, R3, 0x1, -R6 ;  /* 0x0000000103067824 */ /* 0x000fe200078e0a06 */
[----:B-1----:R-:W-:Y:S01]  /*04c0*/  I2FP.F32.U32 R3, R10 ;  /* 0x0000000a00037245 */ /* 0x002fe20000201000 */
[----:B------:R-:W-:Y:S01]  /*04d0*/  @!UP0 UMOV UR6, 0x400 ;  /* 0x0000040000068882 */ /* 0x000fe20000000000 */
[----:B------:R-:W-:Y:S01]  /*04e0*/  VOTEU.ALL UP1, P0 ;  /* 0x00000000003f7886 */ /* 0x000fe20000020000 */
[----:B------:R-:W-:-:S02]  /*04f0*/  IMAD R7, R6, 0x4, R7 ;  /* 0x0000000406077824 */ /* 0x000fc400078e0207 */
[----:B------:R-:W-:Y:S01]  /*0500*/  FMUL R6, R3, UR4 ;  /* 0x0000000403067c20 */ /* 0x000fe20008400000 */
[----:B------:R-:W-:Y:S01]  /*0510*/  SHF.R.S32.HI R3, RZ, 0x1f, R8 ;  /* 0x0000001fff037819 */ /* 0x000fe20000011408 */
[----:B------:R-:W-:Y:S01]  /*0520*/  UMOV UR4, 0x20 ;  /* 0x0000002000047882 */ /* 0x000fe20000000000 */
[----:B------:R-:W-:Y:S01]  /*0530*/  LEA.HI R2, R7, R7, RZ, 0x1 ;  /* 0x0000000707027211 */ /* 0x000fe200078f08ff */
[----:B------:R-:W-:-:S04]  /*0540*/  @!UP0 UIADD3 UR4, -UR4, 0x100000, URZ ;  /* 0x0010000004048890 */ /* 0x000fc8000fffe13f */
[----:B------:R-:W-:Y:S02]  /*0550*/  @!UP0 USHF.L.U32 UR5, UR4, 0xb, URZ ;  /* 0x0000000b04058899 */ /* 0x000fe4000800063f */
[----:B------:R-:W-:Y:S01]  /*0560*/  @!UP0 USHF.L.U32 UR4, UR4, 0x1, URZ ;  /* 0x0000000104048899 */ /* 0x000fe2000800063f */
[----:B------:R-:W-:Y:S01]  /*0570*/  LEA.HI R3, R3, R8, RZ, 0x2 ;  /* 0x0000000803037211 */ /* 0x000fe200078f10ff */
[----:B0-----:R-:W-:Y:S01]  /*0580*/  IMAD.MOV R15, RZ, RZ, -R9 ;  /* 0x000000ffff0f7224 */ /* 0x001fe200078e0a09 */
[----:B------:R-:W-:Y:S01]  /*0590*/  LOP3.LUT R2, R2, 0xfffffffe, RZ, 0xc0, !PT ;  /* 0xfffffffe02027812 */ /* 0x000fe200078ec0ff */
[----:B------:R-:W0:Y:S01]  /*05a0*/  F2I.U32.TRUNC.NTZ R6, R6 ;  /* 0x0000000600067305 */ /* 0x000e22000020f000 */
[----:B------:R-:W-:Y:S01]  /*05b0*/  LOP3.LUT R3, R3, 0xfffffffc, RZ, 0xc0, !PT ;  /* 0xfffffffc03037812 */ /* 0x000fe200078ec0ff */
[----:B--2---:R-:W-:Y:S02]  /*05c0*/  IMAD R9, R12, R15, UR8 ;  /* 0x000000080c097e24 */ /* 0x004fe4000f8e020f */
[----:B------:R-:W-:-:S02]  /*05d0*/  IMAD.IADD R2, R7, 0x1, -R2 ;  /* 0x0000000107027824 */ /* 0x000fc400078e0a02 */
[----:B------:R-:W-:Y:S02]  /*05e0*/  IMAD.IADD R8, R8, 0x1, -R3 ;  /* 0x0000000108087824 */ /* 0x000fe400078e0a03 */
[----:B------:R-:W-:Y:S01]  /*05f0*/  VIADD R12, R4, 0xffffffff ;  /* 0xffffffff040c7836 */ /* 0x000fe20000000000 */
[----:B------:R-:W-:Y:S01]  /*0600*/  ISETP.NE.AND P4, PT, R2, R9, PT ;  /* 0x000000090200720c */ /* 0x000fe20003f85270 */
[----:B------:R-:W-:Y:S01]  /*0610*/  IMAD.SHL.U32 R2, R7, 0x4, RZ ;  /* 0x0000000407027824 */ /* 0x000fe200078e00ff */
[----:B---3--:R-:W-:Y:S01]  /*0620*/  @!UP0 ULEA UR6, UR7, UR6, 0x18 ;  /* 0x0000000607068291 */ /* 0x008fe2000f8ec03f */
[C---:B------:R-:W-:Y:S01]  /*0630*/  ISETP.NE.AND P1, PT, R8.reuse, 0x3, PT ;  /* 0x000000030800780c */ /* 0x040fe20003f25270 */
[----:B------:R-:W-:Y:S01]  /*0640*/  VOTEU.ALL UP0, P0 ;  /* 0x00000000003f7886 */ /* 0x000fe20000000000 */
[----:B------:R-:W-:Y:S01]  /*0650*/  LOP3.LUT P0, RZ, R5, 0x7, RZ, 0xc0, !PT ;  /* 0x0000000705ff7812 */ /* 0x000fe2000780c0ff */
[----:B0-----:R-:W-:Y:S01]  /*0660*/  IMAD.MOV R20, RZ, RZ, -R6 ;  /* 0x000000ffff147224 */ /* 0x001fe200078e0a06 */
[----:B------:R-:W-:Y:S01]  /*0670*/  LOP3.LUT R7, R7, 0xc, R2, 0x78, !PT ;  /* 0x0000000c07077812 */ /* 0x000fe200078e7802 */
[----:B------:R-:W-:Y:S01]  /*0680*/  IMAD.MOV.U32 R6, RZ, RZ, 0x1 ;  /* 0x00000001ff067424 */ /* 0x000fe200078e00ff */
[----:B------:R-:W-:Y:S01]  /*0690*/  ISETP.EQ.OR P1, PT, R8, RZ, !P1 ;  /* 0x000000ff0800720c */ /* 0x000fe20004f22670 */
[----:B-----5:R-:W-:Y:S01]  /*06a0*/  IMAD R3, R13, R20, R10 ;  /* 0x000000140d037224 */ /* 0x020fe200078e020a */
[----:B------:R-:W-:-:S02]  /*06b0*/  ISETP.LT.U32.AND P0, PT, R7, 0x2, !P0 ;  /* 0x000000020700780c */ /* 0x000fc40004701070 */
[----:B------:R-:W-:Y:S01]  /*06c0*/  @P4 LEA.HI R2, R7, R7, RZ, 0x1 ;  /* 0x0000000707024211 */ /* 0x000fe200078f08ff */
[----:B------:R-:W0:Y:S02]  /*06d0*/  FENCE.VIEW.ASYNC.S ;  /* 0x00000000000073c6 */ /* 0x000e240000000000 */
[----:B0-----:R0:W1:Y:S01]  /*06e0*/  @!UP0 SYNCS.EXCH.64 URZ, [UR6+0x40], UR4 ;  /* 0x00004004063f85b2 */ /* 0x0010620008000100 */
[----:B------:R-:W-:Y:S02]  /*06f0*/  ISETP.EQ.AND P1, PT, R4, RZ, P1 ;  /* 0x000000ff0400720c */ /* 0x000fe40000f22270 */
[----:B------:R-:W-:Y:S02]  /*0700*/  @P4 SHF.R.S32.HI R2, RZ, 0x1, R2 ;  /* 0x00000001ff024819 */ /* 0x000fe40000011402 */
[----:B------:R-:W-:Y:S02]  /*0710*/  ISETP.GE.U32.AND P6, PT, R12, 0x2, PT ;  /* 0x000000020c00780c */ /* 0x000fe40003fc6070 */
[----:B------:R-:W-:-:S02]  /*0720*/  @P4 ISETP.NE.AND P5, PT, R2, R3, PT ;  /* 0x000000030200420c */ /* 0x000fc40003fa5270 */
[----:B------:R-:W-:Y:S02]  /*0730*/  SEL R3, RZ, 0x1, !P0 ;  /* 0x00000001ff037807 */ /* 0x000fe40004000000 */
[----:B------:R-:W-:Y:S02]  /*0740*/  @P4 SEL R6, RZ, 0x1, P5 ;  /* 0x00000001ff064807 */ /* 0x000fe40002800000 */
[----:B------:R-:W-:Y:S02]  /*0750*/  SEL R2, RZ, 0x1, !P1 ;  /* 0x00000001ff027807 */ /* 0x000fe40004800000 */
[----:B------:R-:W-:Y:S01]  /*0760*/  LOP3.LUT R6, R6, R3, RZ, 0xc0, !PT ;  /* 0x0000000306067212 */ /* 0x000fe200078ec0ff */
[----:B------:R0:W2:Y:S01]  /*0770*/  @!UP1 SYNCS.EXCH.64 URZ, [UR6+0x48], UR4 ;  /* 0x00004804063f95b2 */ /* 0x0000a20008000100 */
[----:B------:R-:W-:Y:S01]  /*0780*/  SEL R2, R2, 0x2, P6 ;  /* 0x0000000202027807 */ /* 0x000fe20003000000 */
[----:B------:R-:W-:Y:S01]  /*0790*/  NOP ;  /* 0x0000000000007918 */ /* 0x000fe20000000000 */
[----:B------:R-:W-:Y:S05]  /*07a0*/  @!P2 BRA `(.L_x_3) ;  /* 0x000000000008a947 */ /* 0x000fea0003800000 */
[----:B-12-4-:R-:W-:Y:S01]  /*07b0*/  UCGABAR_ARV ;  /* 0x00000000000079c7 */ /* 0x016fe20008000000 */
[----:B------:R-:W-:Y:S05]  /*07c0*/  BRA `(.L_x_4) ;  /* 0x0000000000047947 */ /* 0x000fea0003800000 */
.L_x_3:
[----:B-12-4-:R-:W-:Y:S01]  /*07d0*/  NOP ;  /* 0x0000000000007918 */ /* 0x016fe20000000000 */
.L_x_4:
[----:B------:R-:W1:Y:S01]  /*07e0*/  LDC R3, c[0x0][0x65c] ;  /* 0x00019700ff037b82 */ /* 0x000e620000000800 */
[----:B------:R-:W-:Y:S01]  /*07f0*/  LOP3.LUT R4, R4, 0xfffeffff, RZ, 0xc0, !PT ;  /* 0xfffeffff04047812 */ /* 0x000fe200078ec0ff */
[----:B------:R-:W-:Y:S01]  /*0800*/  IMAD.MOV.U32 R5, RZ, RZ, RZ ;  /* 0x000000ffff057224 */ /* 0x000fe200078e00ff */
[----:B-1----:R-:W-:-:S13]  /*0810*/  ISETP.NE.AND P1, PT, R3, 0x1, PT ;  /* 0x000000010300780c */ /* 0x002fda0003f25270 */
[----:B------:R-:W1:Y:S01]  /*0820*/  @P1 LDC R17, c[0x0][0x10] ;  /* 0x00000400ff111b82 */ /* 0x000e620000000800 */
[----:B------:R-:W-:Y:S01]  /*0830*/  @P1 LOP3.LUT R4, R4, 0x10000, RZ, 0xfc, !PT ;  /* 0x0001000004041812 */ /* 0x000fe200078efcff */
[----:B------:R-:W-:Y:S02]  /*0840*/  @P1 IMAD.MOV.U32 R11, RZ, RZ, RZ ;  /* 0x000000ffff0b1224 */ /* 0x000fe400078e00ff */
[----:B------:R-:W-:Y:S02]  /*0850*/  IMAD.U32 R4, RZ, RZ, UR8 ;  /* 0x00000008ff047e24 */ /* 0x000fe4000f8e00ff */
[----:B------:R-:W-:Y:S02]  /*0860*/  @P1 IMAD.MOV.U32 R19, RZ, RZ, RZ ;  /* 0x000000ffff131224 */ /* 0x000fe400078e00ff */
[----:B------:R-:W2:Y:S01]  /*0870*/  @!P1 LDC R15, c[0x0][0xc] ;  /* 0x00000300ff0f9b82 */ /* 0x000ea20000000800 */
[----:B-1----:R-:W-:-:S04]  /*0880*/  @P1 IMAD.WIDE.U32 R16, R17, UR8, R10 ;  /* 0x0000000811101c25 */ /* 0x002fc8000f8e000a */
[----:B--2---:R-:W-:-:S04]  /*0890*/  @!P1 IMAD.WIDE.U32 R14, R10, R15, R4 ;  /* 0x0000000f0a0e9225 */ /* 0x004fc800078e0004 */
[----:B------:R-:W-:Y:S02]  /*08a0*/  @P1 IMAD.MOV.U32 R4, RZ, RZ, R16 ;  /* 0x000000ffff041224 */ /* 0x000fe400078e0010 */
[----:B------:R-:W-:Y:S02]  /*08b0*/  @P1 IMAD.IADD R5, R17, 0x1, R19 ;  /* 0x0000000111051824 */ /* 0x000fe400078e0213 */
[----:B------:R-:W-:Y:S02]  /*08c0*/  @!P1 IMAD.MOV.U32 R4, RZ, RZ, R14 ;  /* 0x000000ffff049224 */ /* 0x000fe400078e000e */
[----:B------:R-:W-:Y:S01]  /*08d0*/  @!P1 IMAD.MOV.U32 R5, RZ, RZ, R15 ;  /* 0x000000ffff059224 */ /* 0x000fe200078e000f */
[----:B------:R-:W-:Y:S06]  /*08e0*/  @!P2 BRA `(.L_x_5) ;  /* 0x00000000000ca947 */ /* 0x000fec0003800000 */
[----:B------:R-:W-:Y:S01]  /*08f0*/  UCGABAR_WAIT ;  /* 0x0000000000007dc7 */ /* 0x000fe20008000000 */
[----:B------:R-:W-:Y:S01]  /*0900*/  CCTL.IVALL ;  /* 0x00000000ff00798f */ /* 0x000fe20002000000 */
[----:B------:R-:W-:Y:S05]  /*0910*/  BRA `(.L_x_6) ;  /* 0x0000000000047947 */ /* 0x000fea0003800000 */
.L_x_5:
[----:B------:R-:W-:Y:S06]  /*0920*/  BAR.SYNC.DEFER_BLOCKING 0x0 ;  /* 0x0000000000007b1d */ /* 0x000fec0000010000 */
.L_x_6:
[----:B------:R-:W-:Y:S05]  /*0930*/  @!P3 BRA `(.L_x_7) ;  /* 0x00000064000cb947 */ /* 0x000fea0003800000 */
[----:B------:R-:W-:-:S13]  /*0940*/  ISETP.GT.U32.AND P0, PT, R12, 0x1, PT ;  /* 0x000000010c00780c */ /* 0x000fda0003f04070 */
[----:B0-----:R-:W-:Y:S05]  /*0950*/  @P0 EXIT ;  /* 0x000000000000094d */ /* 0x001fea0003800000 */
[----:B------:R-:W-:Y:S01]  /*0960*/  ULDC.64 UR4, c[0x0][0x650] ;  /* 0x0001940000047ab9 */ /* 0x000fe20000000a00 */
[----:B------:R-:W-:Y:S01]  /*0970*/  PRMT R12, RZ, 0x7610, R12 ;  /* 0x00007610ff0c7816 */ /* 0x000fe2000000000c */
[----:B------:R-:W-:Y:S01]  /*0980*/  IMAD.MOV.U32 R84, RZ, RZ, -0x1 ;  /* 0xffffffffff547424 */ /* 0x000fe200078e00ff */
[----:B------:R-:W-:Y:S01]  /*0990*/  ISETP.GE.U32.AND P0, PT, R4, UR4, PT ;  /* 0x0000000404007c0c */ /* 0x000fe2000bf06070 */
[----:B------:R-:W-:Y:S02]  /*09a0*/  IMAD.MOV.U32 R86, RZ, RZ, -0x1 ;  /* 0xffffffffff567424 */ /* 0x000fe400078e00ff */
[----:B------:R-:W-:Y:S01]  /*09b0*/  IMAD.MOV.U32 R87, RZ, RZ, -0x1 ;  /* 0xffffffffff577424 */ /* 0x000fe200078e00ff */
[----:B------:R-:W-:-:S13]  /*09c0*/  ISETP.GE.U32.AND.EX P0, PT, R5, UR5, PT, P0 ;  /* 0x0000000505007c0c */ /* 0x000fda000bf06100 */
[----:B------:R-:W-:Y:S05]  /*09d0*/  @P0 BRA `(.L_x_8) ;  /* 0x0000000400280947 */ /* 0x000fea0003800000 */
[----:B------:R-:W0:Y:S01]  /*09e0*/  LDC.64 R22, c[0x0][0x628] ;  /* 0x00018a00ff167b82 */ /* 0x000e220000000a00 */
[----:B------:R-:W-:Y:S02]  /*09f0*/  IMAD.MOV.U32 R14, RZ, RZ, R4 ;  /* 0x000000ffff0e7224 */ /* 0x000fe400078e0004 */
[----:B------:R-:W-:-:S05]  /*0a00*/  IMAD.MOV.U32 R15, RZ, RZ, R5 ;  /* 0x000000ffff0f7224 */ /* 0x000fca00078e0005 */
[----:B------:R-:W1:Y:S08]  /*0a10*/  LDC R8, c[0x0][0x630] ;  /* 0x00018c00ff087b82 */ /* 0x000e700000000800 */
[----:B------:R-:W2:Y:S01]  /*0a20*/  LDC.64 R24, c[0x0][0x620] ;  /* 0x00018800ff187b82 */ /* 0x000ea20000000a00 */
[----:B0-----:R-:W-:-:S04]  /*0a30*/  ISETP.NE.U32.AND P0, PT, R22, RZ, PT ;  /* 0x000000ff1600720c */ /* 0x001fc80003f05070 */
[----:B------:R-:W-:-:S13]  /*0a40*/  ISETP.NE.AND.EX P0, PT, R23, RZ, PT, P0 ;  /* 0x000000ff1700720c */ /* 0x000fda0003f05300 */
[----:B-12---:R-:W-:Y:S05]  /*0a50*/  @!P0 BRA `(.L_x_9) ;  /* 0x0000000000288947 */ /* 0x006fea0003800000 */
[----:B------:R-:W0:Y:S02]  /*0a60*/  LDC R19, c[0x0][0x634] ;  /* 0x00018d00ff137b82 */ /* 0x000e240000000800 */
[----:B0-----:R-:W-:-:S05]  /*0a70*/  IADD3 R19, P0, R4, R19, RZ ;  /* 0x0000001304137210 */ /* 0x001fca0007f1e0ff */
[----:B------:R-:W-:-:S04]  /*0a80*/  IMAD.X R21, RZ, RZ, R5, P0 ;  /* 0x000000ffff157224 */ /* 0x000fc800000e0605 */
[----:B------:R-:W-:-:S04]  /*0a90*/  IMAD.WIDE.U32 R14, R21, R22, RZ ;  /* 0x00000016150e7225 */ /* 0x000fc800078e00ff */
[----:B------:R-:W-:-:S04]  /*0aa0*/  IMAD.WIDE.U32 R16, P0, R19, R23, R14 ;  /* 0x0000001713107225 */ /* 0x000fc8000780000e */
[----:B------:R-:W-:-:S04]  /*0ab0*/  IMAD.WIDE.U32 R14, R19, R22, RZ ;  /* 0x00000016130e7225 */ /* 0x000fc800078e00ff */
[----:B------:R-:W-:Y:S01]  /*0ac0*/  IMAD.X R19, RZ, RZ, RZ, P0 ;  /* 0x000000ffff137224 */ /* 0x000fe200000e06ff */
[----:B------:R-:W-:Y:S01]  /*0ad0*/  IADD3 RZ, P0, R15, R16, RZ ;  /* 0x000000100fff7210 */ /* 0x000fe20007f1e0ff */
[----:B------:R-:W-:-:S04]  /*0ae0*/  IMAD.MOV.U32 R18, RZ, RZ, R17 ;  /* 0x000000ffff127224 */ /* 0x000fc800078e0011 */
[----:B------:R-:W-:-:S08]  /*0af0*/  IMAD.WIDE.U32.X R14, R21, R23, R18, P0 ;  /* 0x00000017150e7225 */ /* 0x000fd000000e0412 */
.L_x_9:
[----:B------:R-:W0:Y:S01]  /*0b00*/  LDC.64 R22, c[0x0][0x640] ;  /* 0x00019000ff167b82 */ /* 0x000e220000000a00 */
[--C-:B------:R-:W-:Y:S01]  /*0b10*/  SHF.R.U64 R87, R14, R8, R15.reuse ;  /* 0x000000080e577219 */ /* 0x100fe2000000120f */
[----:B------:R-:W-:Y:S01]  /*0b20*/  IMAD R28, R13, R20, R10 ;  /* 0x000000140d1c7224 */ /* 0x000fe200078e020a */
[----:B------:R-:W-:Y:S02]  /*0b30*/  SHF.R.U32.HI R8, RZ, R8, R15 ;  /* 0x00000008ff087219 */ /* 0x000fe4000001160f */
[----:B------:R-:W-:-:S03]  /*0b40*/  IADD3 R11, P0, RZ, -R87, RZ ;  /* 0x80000057ff0b7210 */ /* 0x000fc60007f1e0ff */
[----:B------:R-:W1:Y:S02]  /*0b50*/  LDC R12, c[0x0][0x618] ;  /* 0x00018600ff0c7b82 */ /* 0x000e640000000800 */
[----:B------:R-:W-:-:S04]  /*0b60*/  IMAD.X R15, RZ, RZ, ~R8, P0 ;  /* 0x000000ffff0f7224 */ /* 0x000fc800000e0e08 */
[-C--:B------:R-:W-:Y:S02]  /*0b70*/  IMAD R8, R15, R24.reuse, RZ ;  /* 0x000000180f087224 */ /* 0x080fe400078e02ff */
[----:B------:R-:W2:Y:S01]  /*0b80*/  LDC R17, c[0x0][0x608] ;  /* 0x00018200ff117b82 */ /* 0x000ea20000000800 */
[----:B------:R-:W-:-:S04]  /*0b90*/  IMAD.WIDE.U32 R14, R11, R24, R4 ;  /* 0x000000180b0e7225 */ /* 0x000fc800078e0004 */
[----:B------:R-:W-:Y:S02]  /*0ba0*/  IMAD R11, R11, R25, R8 ;  /* 0x000000190b0b7224 */ /* 0x000fe400078e0208 */
[----:B------:R-:W-:Y:S01]  /*0bb0*/  IMAD.MOV.U32 R25, RZ, RZ, 0x1 ;  /* 0x00000001ff197424 */ /* 0x000fe200078e00ff */
[----:B------:R-:W3:Y:S01]  /*0bc0*/  LDC R18, c[0x0][0x658] ;  /* 0x00019600ff127b82 */ /* 0x000ee20000000800 */
[----:B0-----:R-:W-:Y:S01]  /*0bd0*/  ISETP.NE.U32.AND P0, PT, R22, RZ, PT ;  /* 0x000000ff1600720c */ /* 0x001fe20003f05070 */
[----:B------:R-:W-:Y:S02]  /*0be0*/  IMAD.IADD R11, R15, 0x1, R11 ;  /* 0x000000010f0b7824 */ /* 0x000fe400078e020b */
[----:B------:R-:W-:Y:S01]  /*0bf0*/  IMAD.MOV.U32 R15, RZ, RZ, -0x1 ;  /* 0xffffffffff0f7424 */ /* 0x000fe200078e00ff */
[----:B------:R-:W-:-:S03]  /*0c00*/  ISETP.NE.AND.EX P0, PT, R23, RZ, PT, P0 ;  /* 0x000000ff1700720c */ /* 0x000fc60003f05300 */
[----:B------:R-:W0:Y:S01]  /*0c10*/  LDC R21, c[0x0][0x600] ;  /* 0x00018000ff157b82 */ /* 0x000e220000000800 */
[-CC-:B-1----:R-:W-:Y:S02]  /*0c20*/  SHF.R.U64 R19, R14, R12.reuse, R11.reuse ;  /* 0x0000000c0e137219 */ /* 0x182fe4000000120b */
[----:B------:R-:W-:-:S05]  /*0c30*/  SHF.R.U32.HI R8, RZ, R12, R11 ;  /* 0x0000000cff087219 */ /* 0x000fca000001160b */
[----:B------:R-:W1:Y:S01]  /*0c40*/  LDC R24, c[0x0][0x648] ;  /* 0x00019200ff187b82 */ /* 0x000e620000000800 */
[-CC-:B--2---:R-:W-:Y:S02]  /*0c50*/  SHF.R.U64 R29, R19, R17.reuse, R8.reuse ;  /* 0x00000011131d7219 */ /* 0x184fe40000001208 */
[----:B------:R-:W-:-:S05]  /*0c60*/  SHF.R.U32.HI R11, RZ, R17, R8 ;  /* 0x00000011ff0b7219 */ /* 0x000fca0000011608 */
[----:B------:R-:W2:Y:S01]  /*0c70*/  LDC R26, c[0x0][0x638] ;  /* 0x00018e00ff1a7b82 */ /* 0x000ea20000000800 */
[-CC-:B---3--:R-:W-:Y:S02]  /*0c80*/  SHF.R.U64 R20, R29, R18.reuse, R11.reuse ;  /* 0x000000121d147219 */ /* 0x188fe4000000120b */
[-C--:B------:R-:W-:Y:S02]  /*0c90*/  SHF.L.U32 R8, R15, R18.reuse, RZ ;  /* 0x000000120f087219 */ /* 0x080fe400000006ff */
[----:B------:R-:W-:Y:S01]  /*0ca0*/  SHF.R.U32.HI R11, RZ, R18, R11 ;  /* 0x00000012ff0b7219 */ /* 0x000fe2000001160b */
[----:B------:R-:W-:Y:S01]  /*0cb0*/  IMAD.MOV.U32 R10, RZ, RZ, R20 ;  /* 0x000000ffff0a7224 */ /* 0x000fe200078e0014 */
[----:B------:R-:W-:Y:S01]  /*0cc0*/  LOP3.LUT R16, RZ, R8, RZ, 0x33, !PT ;  /* 0x00000008ff107212 */ /* 0x000fe200078e33ff */
[----:B------:R-:W3:Y:S01]  /*0cd0*/  LDC R27, c[0x0][0x610] ;  /* 0x00018400ff1b7b82 */ /* 0x000ee20000000800 */
[----:B------:R-:W-:Y:S05]  /*0ce0*/  @!P0 BRA `(.L_x_10) ;  /* 0x0000000000288947 */ /* 0x000fea0003800000 */
[----:B------:R-:W4:Y:S02]  /*0cf0*/  LDC R15, c[0x0][0x64c] ;  /* 0x00019300ff0f7b82 */ /* 0x000f240000000800 */
[----:B----4-:R-:W-:-:S05]  /*0d00*/  IADD3 R15, P0, R20, R15, RZ ;  /* 0x0000000f140f7210 */ /* 0x010fca0007f1e0ff */
        /* <DEDUP_REMOVED lines=8> */
.L_x_10:
[----:B-1----:R-:W-:Y:S01]  /*0d90*/  SHF.R.U64 R10, R10, R24, R11 ;  /* 0x000000180a0a7219 */ /* 0x002fe2000000120b */
[----:B0-----:R-:W-:Y:S01]  /*0da0*/  VIADD R12, R21, 0xffffffff ;  /* 0xffffffff150c7836 */ /* 0x001fe20000000000 */
[----:B------:R-:W-:Y:S02]  /*0db0*/  SHF.L.U32 R8, R25, R18, RZ ;  /* 0x0000001219087219 */ /* 0x000fe400000006ff */
[----:B------:R-:W-:Y:S01]  /*0dc0*/  LOP3.LUT R11, R29, R16, RZ, 0xc0, !PT ;  /* 0x000000101d0b7212 */ /* 0x000fe200078ec0ff */
[----:B------:R-:W-:Y:S01]  /*0dd0*/  IMAD.MOV R13, RZ, RZ, -R10 ;  /* 0x000000ffff0d7224 */ /* 0x000fe200078e0a0a */
[----:B------:R-:W-:Y:S02]  /*0de0*/  SEL R9, R9, R28, !P1 ;  /* 0x0000001c09097207 */ /* 0x000fe40004800000 */
[----:B------:R-:W-:Y:S01]  /*0df0*/  LOP3.LUT R12, R19, R12, RZ, 0xc0, !PT ;  /* 0x0000000c130c7212 */ /* 0x000fe200078ec0ff */
[----:B------:R-:W-:Y:S02]  /*0e00*/  IMAD R10, R8, R10, R11 ;  /* 0x0000000a080a7224 */ /* 0x000fe400078e020b */
[----:B--2---:R-:W-:-:S02]  /*0e10*/  IMAD R8, R13, R26, R20 ;  /* 0x0000001a0d087224 */ /* 0x004fc400078e0214 */
[----:B---3--:R-:W-:Y:S02]  /*0e20*/  IMAD R9, R10, R27, R9 ;  /* 0x0000001b0a097224 */ /* 0x008fe400078e0209 */
[----:B------:R-:W-:Y:S02]  /*0e30*/  IMAD.MOV.U32 R10, RZ, RZ, 0x1 ;  /* 0x00000001ff0a7424 */ /* 0x000fe400078e00ff */
[----:B------:R-:W-:-:S03]  /*0e40*/  IMAD R8, R8, R21, R12 ;  /* 0x0000001508087224 */ /* 0x000fc600078e020c */
[----:B------:R-:W-:Y:S02]  /*0e50*/  PRMT R12, R10, 0x7610, R12 ;  /* 0x000076100a0c7816 */ /* 0x000fe4000000000c */
[----:B------:R-:W-:Y:S02]  /*0e60*/  SEL R86, R8, R9, !P1 ;  /* 0x0000000908567207 */ /* 0x000fe40004800000 */
[----:B------:R-:W-:-:S07]  /*0e70*/  SEL R84, R9, R8, !P1 ;  /* 0x0000000809547207 */ /* 0x000fce0004800000 */
.L_x_8:
[----:B------:R-:W-:-:S08]  /*0e80*/  NOP ;  /* 0x0000000000007918 */ /* 0x000fd00000000000 */
[----:B------:R-:W0:Y:S02]  /*0e90*/  USETMAXREG.TRY_ALLOC.CTAPOOL UP0, 0xe8 ;  /* 0x000000e8000079c8 */ /* 0x000e240008000600 */
[----:B0-----:R-:W-:-:S13]  /*0ea0*/  PLOP3.LUT P0, PT, PT, PT, UP0, 0x80, 0x0 ;  /* 0x000000000000781c */ /* 0x001fda0003f0f008 */
[----:B------:R-:W-:Y:S05]  /*0eb0*/  @!P0 BRA `(.L_x_8) ;  /* 0xfffffffc00f08947 */ /* 0x000fea000383ffff */
[----:B------:R-:W-:Y:S01]  /*0ec0*/  ULDC.64 UR4, c[0x0][0x598] ;  /* 0x0001660000047ab9 */ /* 0x000fe20000000a00 */
[----:B------:R-:W-:Y:S01]  /*0ed0*/  ULDC.64 UR20, c[0x0][0x208] ;  /* 0x0000820000147ab9 */ /* 0x000fe20000000a00 */
[----:B------:R-:W-:-:S04]  /*0ee0*/  ISETP.NE.U32.AND P0, PT, RZ, UR4, PT ;  /* 0x00000004ff007c0c */ /* 0x000fc8000bf05070 */
[----:B------:R-:W-:-:S13]  /*0ef0*/  ISETP.NE.AND.EX P0, PT, RZ, UR5, PT, P0 ;  /* 0x00000005ff007c0c */ /* 0x000fda000bf05300 */
[----:B------:R-:W-:Y:S05]  /*0f00*/  @!P0 BRA `(.L_x_11) ;  /* 0x00000000001c8947 */ /* 0x000fea0003800000 */
[----:B------:R-:W0:Y:S02]  /*0f10*/  LDC.64 R8, c[0x0][0x598] ;  /* 0x00016600ff087b82 */ /* 0x000e240000000a00 */
[----:B0-----:R-:W2:Y:S02]  /*0f20*/  LDG.E.64 R8, desc[UR20][R8.64] ;  /* 0x0000001408087981 */ /* 0x001ea4000c1e1b00 */
[----:B--2---:R-:W-:-:S04]  /*0f30*/  ISETP.NE.U32.AND P0, PT, R8, RZ, PT ;  /* 0x000000ff0800720c */ /* 0x004fc80003f05070 */
[----:B------:R-:W-:-:S13]  /*0f40*/  ISETP.NE.AND.EX P0, PT, R9, RZ, PT, P0 ;  /* 0x000000ff0900720c */ /* 0x000fda0003f05300 */
[----:B------:R-:W-:Y:S05]  /*0f50*/  @!P0 BRA `(.L_x_11) ;  /* 0x0000000000088947 */ /* 0x000fea0003800000 */
[----:B------:R0:W5:Y:S01]  /*0f60*/  LD.E R8, desc[UR20][R8.64] ;  /* 0x0000001408087980 */ /* 0x000162000c101900 */
[----:B------:R-:W-:Y:S05]  /*0f70*/  BRA `(.L_x_12) ;  /* 0x0000000000207947 */ /* 0x000fea0003800000 */
.L_x_11:
[----:B------:R-:W-:Y:S02]  /*0f80*/  ULDC.64 UR4, c[0x0][0x588] ;  /* 0x0001620000047ab9 */ /* 0x000fe40000000a00 */
[----:B------:R-:W-:-:S04]  /*0f90*/  ISETP.NE.U32.AND P0, PT, RZ, UR4, PT ;  /* 0x00000004ff007c0c */ /* 0x000fc8000bf05070 */
[----:B------:R-:W-:-:S13]  /*0fa0*/  ISETP.NE.AND.EX P0, PT, RZ, UR5, PT, P0 ;  /* 0x00000005ff007c0c */ /* 0x000fda000bf05300 */
[----:B------:R-:W-:Y:S05]  /*0fb0*/  @!P0 BRA `(.L_x_13) ;  /* 0x00000000000c8947 */ /* 0x000fea0003800000 */
[----:B------:R-:W0:Y:S02]  /*0fc0*/  LDC.64 R8, c[0x0][0x588] ;  /* 0x00016200ff087b82 */ /* 0x000e240000000a00 */
[----:B0-----:R1:W5:Y:S01]  /*0fd0*/  LDG.E R8, desc[UR20][R8.64] ;  /* 0x0000001408087981 */ /* 0x001362000c1e1900 */
[----:B------:R-:W-:Y:S05]  /*0fe0*/  BRA `(.L_x_12) ;  /* 0x0000000000047947 */ /* 0x000fea0003800000 */
.L_x_13:
[----:B------:R-:W2:Y:S02]  /*0ff0*/  LDC R8, c[0x0][0x580] ;  /* 0x00016000ff087b82 */ /* 0x000ea40000000800 */
.L_x_12:
[----:B------:R-:W-:Y:S02]  /*1000*/  ULDC.64 UR4, c[0x0][0x5a0] ;  /* 0x0001680000047ab9 */ /* 0x000fe40000000a00 */
[----:B------:R-:W-:-:S04]  /*1010*/  ISETP.NE.U32.AND P0, PT, RZ, UR4, PT ;  /* 0x00000004ff007c0c */ /* 0x000fc8000bf05070 */
[----:B------:R-:W-:-:S13]  /*1020*/  ISETP.NE.AND.EX P0, PT, RZ, UR5, PT, P0 ;  /* 0x00000005ff007c0c */ /* 0x000fda000bf05300 */
[----:B------:R-:W-:Y:S05]  /*1030*/  @!P0 BRA `(.L_x_14) ;  /* 0x00000000001c8947 */ /* 0x000fea0003800000 */
[----:B------:R-:W3:Y:S02]  /*1040*/  LDC.64 R10, c[0x0][0x5a0] ;  /* 0x00016800ff0a7b82 */ /* 0x000ee40000000a00 */
[----:B---3--:R-:W3:Y:S02]  /*1050*/  LDG.E.64 R10, desc[UR20][R10.64] ;  /* 0x000000140a0a7981 */ /* 0x008ee4000c1e1b00 */
[----:B---3--:R-:W-:-:S04]  /*1060*/  ISETP.NE.U32.AND P0, PT, R10, RZ, PT ;  /* 0x000000ff0a00720c */ /* 0x008fc80003f05070 */
[----:B------:R-:W-:-:S13]  /*1070*/  ISETP.NE.AND.EX P0, PT, R11, RZ, PT, P0 ;  /* 0x000000ff0b00720c */ /* 0x000fda0003f05300 */
[----:B------:R-:W-:Y:S05]  /*1080*/  @!P0 BRA `(.L_x_14) ;  /* 0x0000000000088947 */ /* 0x000fea0003800000 */
[----:B01----:R0:W5:Y:S01]  /*1090*/  LD.E R9, desc[UR20][R10.64] ;  /* 0x000000140a097980 */ /* 0x003162000c101900 */
[----:B------:R-:W-:Y:S05]  /*10a0*/  BRA `(.L_x_15) ;  /* 0x0000000000207947 */ /* 0x000fea0003800000 */
.L_x_14:
[----:B------:R-:W-:Y:S02]  /*10b0*/  ULDC.64 UR4, c[0x0][0x590] ;  /* 0x0001640000047ab9 */ /* 0x000fe40000000a00 */
[----:B------:R-:W-:-:S04]  /*10c0*/  ISETP.NE.U32.AND P0, PT, RZ, UR4, PT ;  /* 0x00000004ff007c0c */ /* 0x000fc8000bf05070 */
[----:B------:R-:W-:-:S13]  /*10d0*/  ISETP.NE.AND.EX P0, PT, RZ, UR5, PT, P0 ;  /* 0x00000005ff007c0c */ /* 0x000fda000bf05300 */
[----:B------:R-:W-:Y:S05]  /*10e0*/  @!P0 BRA `(.L_x_16) ;  /* 0x00000000000c8947 */ /* 0x000fea0003800000 */
[----:B------:R-:W0:Y:S02]  /*10f0*/  LDC.64 R10, c[0x0][0x590] ;  /* 0x00016400ff0a7b82 */ /* 0x000e240000000a00 */
[----:B01----:R1:W5:Y:S01]  /*1100*/  LDG.E R9, desc[UR20][R10.64] ;  /* 0x000000140a097981 */ /* 0x003362000c1e1900 */
[----:B------:R-:W-:Y:S05]  /*1110*/  BRA `(.L_x_15) ;  /* 0x0000000000047947 */ /* 0x000fea0003800000 */
.L_x_16:
[----:B01----:R-:W3:Y:S02]  /*1120*/  LDC R9, c[0x0][0x584] ;  /* 0x00016100ff097b82 */ /* 0x003ee40000000800 */
.L_x_15:
[----:B------:R-:W-:-:S13]  /*1130*/  LOP3.LUT P0, RZ, R12, 0xff, RZ, 0xc0, !PT ;  /* 0x000000ff0cff7812 */ /* 0x000fda000780c0ff */
[----:B------:R-:W-:Y:S05]  /*1140*/  @!P0 EXIT ;  /* 0x000000000000894d */ /* 0x000fea0003800000 */
[----:B01----:R-:W0:Y:S01]  /*1150*/  LDC.64 R10, c[0x0][0x5c8] ;  /* 0x00017200ff0a7b82 */ /* 0x003e220000000a00 */
[----:B------:R-:W-:Y:S01]  /*1160*/  ULDC UR4, c[0x0][0x28c] ;  /* 0x0000a30000047ab9 */ /* 0x000fe20000000800 */
[----:B------:R-:W-:Y:S01]  /*1170*/  LOP3.LUT R82, R2, 0x1, RZ, 0xfc, !PT ;  /* 0x0000000102527812 */ /* 0x000fe200078efcff */
[----:B------:R-:W-:-:S04]  /*1180*/  UIADD3 UR4, UR4, 0x7f, URZ ;  /* 0x0000007f04047890 */ /* 0x000fc8000fffe03f */
[----:B------:R-:W-:-:S04]  /*1190*/  USHF.R.S32.HI UR5, URZ, 0x1f, UR4 ;  /* 0x0000001f3f057899 */ /* 0x000fc80008011404 */
[----:B------:R-:W-:-:S03]  /*11a0*/  ULEA.HI UR5, UR5, UR4, URZ, 0x7 ;  /* 0x0000000405057291 */ /* 0x000fc6000f8f383f */
[----:B------:R-:W-:Y:S01]  /*11b0*/  UMOV UR4, URZ ;  /* 0x0000003f00047c82 */ /* 0x000fe20008000000 */
[----:B------:R-:W-:-:S03]  /*11c0*/  USHF.R.S32.HI UR9, URZ, 0x7, UR5 ;  /* 0x000000073f097899 */ /* 0x000fc60008011405 */
[----:B------:R-:W-:Y:S01]  /*11d0*/  UMOV UR5, URZ ;  /* 0x0000003f00057c82 */ /* 0x000fe20008000000 */
[C-C-:B0-----:R-:W-:Y:S01]  /*11e0*/  SHF.L.U64.HI R14, R10.reuse, 0x7, R11.reuse ;  /* 0x000000070a0e7819 */ /* 0x141fe2000001020b */
[C---:B------:R-:W-:Y:S01]  /*11f0*/  IMAD.SHL.U32 R17, R10.reuse, 0x80, RZ ;  /* 0x000000800a117824 */ /* 0x040fe200078e00ff */
[C-C-:B------:R-:W-:Y:S01]  /*1200*/  SHF.L.U64.HI R16, R10.reuse, 0x3, R11.reuse ;  /* 0x000000030a107819 */ /* 0x140fe2000001020b */
[C---:B------:R-:W-:Y:S01]  /*1210*/  IMAD.SHL.U32 R19, R10.reuse, 0x8, RZ ;  /* 0x000000080a137824 */ /* 0x040fe200078e00ff */
[C---:B------:R-:W-:Y:S01]  /*1220*/  SHF.L.U64.HI R15, R10.reuse, 0x8, R11 ;  /* 0x000000080a0f7819 */ /* 0x040fe2000001020b */
[----:B------:R-:W-:-:S07]  /*1230*/  IMAD.SHL.U32 R21, R10, 0x100, RZ ;  /* 0x000001000a157824 */ /* 0x000fce00078e00ff */
.L_x_51:
[----:B------:R-:W-:Y:S01]  /*1240*/  LOP3.LUT R10, R0, 0x80, RZ, 0xc0, !PT ;  /* 0x00000080000a7812 */ /* 0x000fe200078ec0ff */
[----:B0-----:R-:W0:Y:S01]  /*1250*/  S2UR UR12, SR_CgaCtaId ;  /* 0x00000000000c79c3 */ /* 0x001e220000008800 */
[----:B------:R-:W-:Y:S01]  /*1260*/  UMOV UR11, 0x400 ;  /* 0x00000400000b7882 */ /* 0x000fe20000000000 */
[----:B------:R-:W-:Y:S01]  /*1270*/  UMOV UR6, URZ ;  /* 0x0000003f00067c82 */ /* 0x000fe20008000000 */
[----:B------:R-:W-:Y:S01]  /*1280*/  SHF.R.U32.HI R10, RZ, 0x7, R10 ;  /* 0x00000007ff0a7819 */ /* 0x000fe2000001160a */
[----:B------:R-:W-:Y:S01]  /*1290*/  UMOV UR7, URZ ;  /* 0x0000003f00077c82 */ /* 0x000fe20008000000 */
[----:B------:R-:W-:Y:S01]  /*12a0*/  IMAD.MOV.U32 R18, RZ, RZ, RZ ;  /* 0x000000ffff127224 */ /* 0x000fe200078e00ff */
[----:B-1-3--:R-:W-:Y:S01]  /*12b0*/  CS2R R22, SRZ ;  /* 0x0000000000167805 */ /* 0x00afe2000001ff00 */
[----:B-----5:R-:W-:Y:S01]  /*12c0*/  IMAD.MOV.U32 R20, RZ, RZ, RZ ;  /* 0x000000ffff147224 */ /* 0x020fe200078e00ff */
[----:B------:R-:W1:Y:S01]  /*12d0*/  LDC R11, c[0x0][0x28c] ;  /* 0x0000a300ff0b7b82 */ /* 0x000e620000000800 */
[----:B------:R-:W4:Y:S01]  /*12e0*/  SHFL.IDX PT, R10, R10, RZ, 0x1f ;  /* 0x00001fff0a0a7589 */ /* 0x000f2200000e0000 */
[----:B------:R-:W-:-:S02]  /*12f0*/  CS2R R56, SRZ ;  /* 0x0000000000387805 */ /* 0x000fc4000001ff00 */
[----:B------:R-:W-:Y:S02]  /*1300*/  CS2R R58, SRZ ;  /* 0x00000000003a7805 */ /* 0x000fe4000001ff00 */
[----:B------:R-:W-:Y:S02]  /*1310*/  CS2R R60, SRZ ;  /* 0x00000000003c7805 */ /* 0x000fe4000001ff00 */
[----:B------:R-:W-:Y:S02]  /*1320*/  CS2R R62, SRZ ;  /* 0x00000000003e7805 */ /* 0x000fe4000001ff00 */
[----:B------:R-:W-:Y:S02]  /*1330*/  CS2R R64, SRZ ;  /* 0x0000000000407805 */ /* 0x000fe4000001ff00 */
[----:B------:R-:W-:Y:S02]  /*1340*/  CS2R R66, SRZ ;  /* 0x0000000000427805 */ /* 0x000fe4000001ff00 */
[----:B------:R-:W-:-:S02]  /*1350*/  CS2R R68, SRZ ;  /* 0x0000000000447805 */ /* 0x000fc4000001ff00 */
[----:B------:R-:W-:Y:S02]  /*1360*/  CS2R R70, SRZ ;  /* 0x0000000000467805 */ /* 0x000fe4000001ff00 */
[----:B------:R-:W-:Y:S02]  /*1370*/  CS2R R72, SRZ ;  /* 0x0000000000487805 */ /* 0x000fe4000001ff00 */
[----:B------:R-:W-:Y:S02]  /*1380*/  CS2R R74, SRZ ;  /* 0x00000000004a7805 */ /* 0x000fe4000001ff00 */
[----:B------:R-:W-:Y:S02]  /*1390*/  CS2R R76, SRZ ;  /* 0x00000000004c7805 */ /* 0x000fe4000001ff00 */
[----:B------:R-:W-:Y:S02]  /*13a0*/  CS2R R78, SRZ ;  /* 0x00000000004e7805 */ /* 0x000fe4000001ff00 */
[----:B------:R-:W-:Y:S01]  /*13b0*/  CS2R R80, SRZ ;  /* 0x0000000000507805 */ /* 0x000fe2000001ff00 */
[----:B------:R-:W-:Y:S01]  /*13c0*/  IMAD.MOV.U32 R83, RZ, RZ, RZ ;  /* 0x000000ffff537224 */ /* 0x000fe200078e00ff */
[----:B0-----:R-:W-:Y:S01]  /*13d0*/  ULEA UR11, UR12, UR11, 0x18 ;  /* 0x0000000b0c0b7291 */ /* 0x001fe2000f8ec03f */
[----:B------:R-:W-:Y:S01]  /*13e0*/  IMAD.MOV.U32 R85, RZ, RZ, RZ ;  /* 0x000000ffff557224 */ /* 0x000fe200078e00ff */
[----:B------:R-:W-:Y:S01]  /*13f0*/  CS2R R48, SRZ ;  /* 0x0000000000307805 */ /* 0x000fe2000001ff00 */
[----:B------:R-:W-:Y:S01]  /*1400*/  UMOV UR12, UR5 ;  /* 0x00000005000c7c82 */ /* 0x000fe20008000000 */
[----:B------:R-:W-:Y:S01]  /*1410*/  IMAD.U32 R88, RZ, RZ, UR4 ;  /* 0x00000004ff587e24 */ /* 0x000fe2000f8e00ff */
[----:B------:R-:W-:-:S02]  /*1420*/  CS2R R50, SRZ ;  /* 0x0000000000327805 */ /* 0x000fc4000001ff00 */
[----:B------:R-:W-:Y:S02]  /*1430*/  CS2R R52, SRZ ;  /* 0x0000000000347805 */ /* 0x000fe4000001ff00 */
[----:B------:R-:W-:Y:S02]  /*1440*/  CS2R R54, SRZ ;  /* 0x0000000000367805 */ /* 0x000fe4000001ff00 */
[----:B-1----:R-:W-:Y:S02]  /*1450*/  ISETP.GE.AND P0, PT, R11, 0x1, PT ;  /* 0x000000010b00780c */ /* 0x002fe40003f06270 */
[----:B------:R-:W-:Y:S02]  /*1460*/  CS2R R40, SRZ ;  /* 0x0000000000287805 */ /* 0x000fe4000001ff00 */
[----:B----4-:R-:W-:Y:S02]  /*1470*/  R2UR UR8, R10 ;  /* 0x000000000a0872ca */ /* 0x010fe400000e0000 */
        /* <DEDUP_REMOVED lines=10> */
[----:B------:R-:W-:Y:S01]  /*1520*/  CS2R R30, SRZ ;  /* 0x00000000001e7805 */ /* 0x000fe2000001ff00 */
[----:B------:R-:W-:-:S04]  /*1530*/  ULEA.HI UR10, UR8, UR8, URZ, 0x1 ;  /* 0x00000008080a7291 */ /* 0x000fc8000f8f083f */
[----:B------:R-:W-:-:S04]  /*1540*/  ULOP3.LUT UR10, UR10, 0x7fffe, URZ, 0xc0, !UPT ;  /* 0x0007fffe0a0a7892 */ /* 0x000fc8000f8ec03f */
[----:B------:R-:W-:-:S03]  /*1550*/  UIADD3 UR10, UR8, -UR10, URZ ;  /* 0x8000000a080a7290 */ /* 0x000fc6000fffe03f */
[----:B------:R-:W-:Y:S01]  /*1560*/  UMOV UR8, URZ ;  /* 0x0000003f00087c82 */ /* 0x000fe20008000000 */
[----:B------:R-:W-:-:S04]  /*1570*/  ULEA UR10, UR10, UR11, 0xd ;  /* 0x0000000b0a0a7291 */ /* 0x000fc8000f8e683f */
[----:B------:R-:W-:-:S04]  /*1580*/  UIADD3 UR10, UR10, 0x100, URZ ;  /* 0x000001000a0a7890 */ /* 0x000fc8000fffe03f */
[----:B------:R-:W-:-:S04]  /*1590*/  USHF.R.U32.HI UR10, URZ, 0x4, UR10 ;  /* 0x000000043f0a7899 */ /* 0x000fc8000801160a */
[----:B------:R-:W-:Y:S01]  /*15a0*/  ULOP3.LUT UR10, UR10, 0x3fff, URZ, 0xc0, !UPT ;  /* 0x00003fff0a0a7892 */ /* 0x000fe2000f8ec03f */
[----:B------:R-:W-:Y:S11]  /*15b0*/  @!P0 BRA `(.L_x_17) ;  /* 0x0000000800688947 */ /* 0x000ff60003800000 */
[----:B------:R-:W-:-:S13]  /*15c0*/  ISETP.NE.AND P1, PT, R82, 0x3, PT ;  /* 0x000000035200780c */ /* 0x000fda0003f25270 */
[----:B------:R-:W-:Y:S05]  /*15d0*/  @!P1 BRA `(.L_x_18) ;  /* 0x0000000000049947 */ /* 0x000fea0003800000 */
[----:B------:R-:W-:Y:S01]  /*15e0*/  BPT.TRAP 0x1 ;  /* 0x000000040000795c */ /* 0x000fe20000300000 */
.L_x_18:
[----:B------:R-:W-:Y:S01]  /*15f0*/  ULEA UR6, UR5, UR11, 0x3 ;  /* 0x0000000b05067291 */ /* 0x000fe2000f8e183f */
[----:B------:R-:W-:-:S05]  /*1600*/  IMAD.U32 R10, RZ, RZ, UR4 ;  /* 0x00000004ff0a7e24 */ /* 0x000fca000f8e00ff */
[----:B------:R-:W-:-:S04]  /*1610*/  SHF.L.U32 R10, R10, 0x1f, RZ ;  /* 0x0000001f0a0a7819 */ /* 0x000fc800000006ff */
[----:B------:R0:W1:Y:S01]  /*1620*/  SYNCS.PHASECHK.TRANS64.TRYWAIT P0, [UR6], R10 ;  /* 0x0000000aff0075a7 */ /* 0x0000620008000146 */
[----:B------:R-:W-:Y:S05]  /*1630*/  @!P1 BRA `(.L_x_19) ;  /* 0x0000000000049947 */ /* 0x000fea0003800000 */
[----:B------:R-:W-:Y:S01]  /*1640*/  BPT.TRAP 0x1 ;  /* 0x000000040000795c */ /* 0x000fe20000300000 */
.L_x_19:
[----:B-1----:R-:W-:Y:S05]  /*1650*/  @P0 BRA `(.L_x_20) ;  /* 0x0000000000080947 */ /* 0x002fea0003800000 */
[----:B------:R-:W1:Y:S02]  /*1660*/  SYNCS.PHASECHK.TRANS64.TRYWAIT P0, [UR6], R10 ;  /* 0x0000000aff0075a7 */ /* 0x000e640008000146 */
[----:B-1----:R-:W-:Y:S05]  /*1670*/  @!P0 BRA `(.L_x_21) ;  /* 0x0000006c00048947 */ /* 0x002fea0003800000 */
.L_x_20:
[----:B------:R-:W-:Y:S01]  /*1680*/  UIADD3 UR6, UR11, 0x30100, URZ ;  /* 0x000301000b067890 */ /* 0x000fe2000fffe03f */
[----:B------:R-:W-:Y:S01]  /*1690*/  WARPGROUP.ARRIVE ;  /* 0x00000000000079c5 */ /* 0x000fe20000000000 */
[----:B------:R-:W-:Y:S01]  /*16a0*/  ULOP3.LUT UR8, UR10, 0x10000, URZ, 0xfc, !UPT ;  /* 0x000100000a087892 */ /* 0x000fe2000f8efc3f */
[----:B------:R-:W-:Y:S01]  /*16b0*/  IMAD.MOV.U32 R18, RZ, RZ, RZ ;  /* 0x000000ffff127224 */ /* 0x000fe200078e00ff */
[----:B------:R-:W-:Y:S01]  /*16c0*/  USHF.R.U32.HI UR6, URZ, 0x4, UR6 ;  /* 0x000000043f067899 */ /* 0x000fe20008011606 */
[----:B------:R-:W-:Y:S01]  /*16d0*/  CS2R R22, SRZ ;  /* 0x0000000000167805 */ /* 0x000fe2000001ff00 */
[----:B------:R-:W-:Y:S01]  /*16e0*/  ULEA UR8, UR5, UR8, 0xc ;  /* 0x0000000805087291 */ /* 0x000fe2000f8e603f */
[----:B------:R-:W-:Y:S01]  /*16f0*/  IMAD.MOV.U32 R20, RZ, RZ, RZ ;  /* 0x000000ffff147224 */ /* 0x000fe200078e00ff */
[----:B------:R-:W-:Y:S01]  /*1700*/  ULOP3.LUT UR6, UR6, 0x3fff, URZ, 0xc0, !UPT ;  /* 0x00003fff06067892 */ /* 0x000fe2000f8ec03f */
[----:B------:R-:W-:Y:S01]  /*1710*/  CS2R R56, SRZ ;  /* 0x0000000000387805 */ /* 0x000fe2000001ff00 */
[----:B------:R-:W-:Y:S01]  /*1720*/  UMOV UR17, 0x40000040 ;  /* 0x4000004000117882 */ /* 0x000fe20000000000 */
[----:B------:R-:W-:Y:S01]  /*1730*/  UMOV UR19, 0x40000040 ;  /* 0x4000004000137882 */ /* 0x000fe20000000000 */
[----:B------:R-:W-:Y:S01]  /*1740*/  ULOP3.LUT UR6, UR6, 0x10000, URZ, 0xfc, !UPT ;  /* 0x0001000006067892 */ /* 0x000fe2000f8efc3f */
[----:B------:R-:W-:Y:S01]  /*1750*/  CS2R R58, SRZ ;  /* 0x00000000003a7805 */ /* 0x000fe2000001ff00 */
[----:B------:R-:W-:Y:S01]  /*1760*/  UMOV UR16, UR8 ;  /* 0x0000000800107c82 */ /* 0x000fe20008000000 */
[----:B------:R-:W-:Y:S01]  /*1770*/  UIADD3 UR7, UR8, 0x800, URZ ;  /* 0x0000080008077890 */ /* 0x000fe2000fffe03f */
[----:B------:R-:W-:Y:S01]  /*1780*/  CS2R R60, SRZ ;  /* 0x00000000003c7805 */ /* 0x000fe2000001ff00 */
[----:B------:R-:W-:Y:S01]  /*1790*/  ULEA UR12, UR5, UR6, 0x7 ;  /* 0x00000006050c7291 */ /* 0x000fe2000f8e383f */
[----:B------:R-:W-:Y:S01]  /*17a0*/  CS2R R62, SRZ ;  /* 0x00000000003e7805 */ /* 0x000fe2000001ff00 */
[----:B------:R-:W-:Y:S01]  /*17b0*/  UIADD3 UR6, UR8, 0x400, URZ ;  /* 0x0000040008067890 */ /* 0x000fe2000fffe03f */
[----:B------:R-:W-:Y:S01]  /*17c0*/  CS2R R64, SRZ ;  /* 0x0000000000407805 */ /* 0x000fe2000001ff00 */
[----:B------:R-:W-:Y:S01]  /*17d0*/  UIADD3 UR14, UR12, 0x6, URZ ;  /* 0x000000060c0e7890 */ /* 0x000fe2000fffe03f */
[----:B------:R-:W-:Y:S01]  /*17e0*/  CS2R R66, SRZ ;  /* 0x0000000000427805 */ /* 0x000fe2000001ff00 */
[----:B------:R-:W-:Y:S01]  /*17f0*/  UMOV UR13, 0x40000040 ;  /* 0x40000040000d7882 */ /* 0x000fe20000000000 */
[----:B------:R-:W-:Y:S01]  /*1800*/  UMOV UR18, UR12 ;  /* 0x0000000c00127c82 */ /* 0x000fe20008000000 */
[----:B------:R-:W-:Y:S01]  /*1810*/  UMOV UR15, 0x40000040 ;  /* 0x40000040000f7882 */ /* 0x000fe20000000000 */
[----:B------:R-:W-:Y:S01]  /*1820*/  QGMMA.64x16x32.F32.E4M3.E4M3 R48, gdesc[UR16], RZ, !UPT ;  /* 0x00200000103079f3 */ /* 0x000fe2000c7008ff */
[----:B------:R-:W-:Y:S01]  /*1830*/  UMOV UR16, UR6 ;  /* 0x0000000600107c82 */ /* 0x000fe20008000000 */
[----:B------:R-:W-:Y:S01]  /*1840*/  UMOV UR17, 0x40000040 ;  /* 0x4000004000117882 */ /* 0x000fe20000000000 */
[----:B------:R-:W-:Y:S01]  /*1850*/  UIADD3 UR6, UR8, 0xc00, URZ ;  /* 0x00000c0008067890 */ /* 0x000fe2000fffe03f */
[----:B------:R-:W-:Y:S01]  /*1860*/  QGMMA.64x16x32.F32.E4M3.E4M3 R40, gdesc[UR16], RZ, !UPT ;  /* 0x00200000102879f3 */ /* 0x000fe2000c7008ff */
[----:B------:R-:W-:Y:S01]  /*1870*/  UMOV UR16, UR7 ;  /* 0x0000000700107c82 */ /* 0x000fe20008000000 */
[----:B------:R-:W-:Y:S01]  /*1880*/  UMOV UR17, 0x40000040 ;  /* 0x4000004000117882 */ /* 0x000fe20000000000 */
[----:B------:R-:W-:Y:S01]  /*1890*/  UIADD3 UR7, UR8, 0x802, URZ ;  /* 0x0000080208077890 */ /* 0x000fe2000fffe03f */
[----:B------:R-:W-:Y:S01]  /*18a0*/  QGMMA.64x16x32.F32.E4M3.E4M3 R32, gdesc[UR16], RZ, !UPT ;  /* 0x00200000102079f3 */ /* 0x000fe2000c7008ff */
[----:B------:R-:W-:Y:S01]  /*18b0*/  UMOV UR17, 0x40000040 ;  /* 0x4000004000117882 */ /* 0x000fe20000000000 */
[----:B------:R-:W-:Y:S01]  /*18c0*/  UMOV UR16, UR6 ;  /* 0x0000000600107c82 */ /* 0x000fe20008000000 */
[----:B------:R-:W-:Y:S01]  /*18d0*/  UIADD3 UR6, UR8, 0x402, URZ ;  /* 0x0000040208067890 */ /* 0x000fe2000fffe03f */
[----:B------:R-:W-:Y:S01]  /*18e0*/  QGMMA.64x16x32.F32.E4M3.E4M3 R24, gdesc[UR16], RZ, !UPT ;  /* 0x00200000101879f3 */ /* 0x000fe2000c7008ff */
[----:B------:R-:W-:Y:S01]  /*18f0*/  UIADD3 UR16, UR8, 0x2, URZ ;  /* 0x0000000208107890 */ /* 0x000fe2000fffe03f */
[----:B------:R-:W-:Y:S01]  /*1900*/  CS2R R68, SRZ ;  /* 0x0000000000447805 */ /* 0x000fe2000001ff00 */
[----:B------:R-:W-:Y:S01]  /*1910*/  UIADD3 UR18, UR12, 0x2, URZ ;  /* 0x000000020c127890 */ /* 0x000fe2000fffe03f */
[----:B------:R-:W-:Y:S01]  /*1920*/  CS2R R70, SRZ ;  /* 0x0000000000467805 */ /* 0x000fe2000001ff00 */
[----:B------:R-:W-:Y:S01]  /*1930*/  UMOV UR17, 0x40000040 ;  /* 0x4000004000117882 */ /* 0x000fe20000000000 */
[----:B------:R-:W-:Y:S01]  /*1940*/  UMOV UR19, 0x40000040 ;  /* 0x4000004000137882 */ /* 0x000fe20000000000 */
[----:B------:R-:W-:-:S02]  /*1950*/  CS2R R72, SRZ ;  /* 0x0000000000487805 */ /* 0x000fc4000001ff00 */
[----:B------:R-:W-:Y:S02]  /*1960*/  CS2R R74, SRZ ;  /* 0x00000000004a7805 */ /* 0x000fe4000001ff00 */
[----:B------:R-:W-:Y:S02]  /*1970*/  CS2R R76, SRZ ;  /* 0x00000000004c7805 */ /* 0x000fe4000001ff00 */
[----:B------:R-:W-:Y:S02]  /*1980*/  CS2R R78, SRZ ;  /* 0x00000000004e7805 */ /* 0x000fe4000001ff00 */
[----:B------:R-:W-:Y:S01]  /*1990*/  CS2R R80, SRZ ;  /* 0x0000000000507805 */ /* 0x000fe2000001ff00 */
[----:B------:R-:W-:Y:S02]  /*19a0*/  IMAD.MOV.U32 R83, RZ, RZ, RZ ;  /* 0x000000ffff537224 */ /* 0x000fe400078e00ff */
[----:B------:R-:W-:Y:S01]  /*19b0*/  IMAD.MOV.U32 R85, RZ, RZ, RZ ;  /* 0x000000ffff557224 */ /* 0x000fe200078e00ff */
[----:B------:R-:W-:Y:S01]  /*19c0*/  QGMMA.64x16x32.F32.E4M3.E4M3 R48, gdesc[UR16], R48 ;  /* 0x00200000103079f3 */ /* 0x000fe20008700830 */
[----:B------:R-:W-:Y:S01]  /*19d0*/  UMOV UR16, UR6 ;  /* 0x0000000600107c82 */ /* 0x000fe20008000000 */
[----:B------:R-:W-:Y:S01]  /*19e0*/  UMOV UR17, 0x40000040 ;  /* 0x4000004000117882 */ /* 0x000fe20000000000 */
[----:B------:R-:W-:Y:S01]  /*19f0*/  UIADD3 UR6, UR8, 0xc02, URZ ;  /* 0x00000c0208067890 */ /* 0x000fe2000fffe03f */
[----:B------:R-:W-:Y:S01]  /*1a00*/  QGMMA.64x16x32.F32.E4M3.E4M3 R40, gdesc[UR16], R40 ;  /* 0x00200000102879f3 */ /* 0x000fe20008700828 */
[----:B------:R-:W-:Y:S01]  /*1a10*/  UMOV UR16, UR7 ;  /* 0x0000000700107c82 */ /* 0x000fe20008000000 */
[----:B------:R-:W-:Y:S01]  /*1a20*/  UMOV UR17, 0x40000040 ;  /* 0x4000004000117882 */ /* 0x000fe20000000000 */
[----:B------:R-:W-:Y:S01]  /*1a30*/  UIADD3 UR7, UR8, 0x804, URZ ;  /* 0x0000080408077890 */ /* 0x000fe2000fffe03f */
[----:B------:R-:W-:Y:S01]  /*1a40*/  QGMMA.64x16x32.F32.E4M3.E4M3 R32, gdesc[UR16], R32 ;  /* 0x00200000102079f3 */ /* 0x000fe20008700820 */
[----:B------:R-:W-:Y:S01]  /*1a50*/  UMOV UR17, 0x40000040 ;  /* 0x4000004000117882 */ /* 0x000fe20000000000 */
[----:B------:R-:W-:Y:S01]  /*1a60*/  UMOV UR16, UR6 ;  /* 0x0000000600107c82 */ /* 0x000fe20008000000 */
[----:B------:R-:W-:Y:S01]  /*1a70*/  UIADD3 UR6, UR8, 0x404, URZ ;  /* 0x0000040408067890 */ /* 0x000fe2000fffe03f */
[----:B------:R-:W-:Y:S01]  /*1a80*/  QGMMA.64x16x32.F32.E4M3.E4M3 R24, gdesc[UR16], R24 ;  /* 0x00200000101879f3 */ /* 0x000fe20008700818 */
[----:B------:R-:W-:-:S02]  /*1a90*/  UIADD3 UR16, UR8, 0x4, URZ ;  /* 0x0000000408107890 */ /* 0x000fc4000fffe03f */
[----:B------:R-:W-:Y:S01]  /*1aa0*/  UIADD3 UR18, UR12, 0x4, URZ ;  /* 0x000000040c127890 */ /* 0x000fe2000fffe03f */
[----:B------:R-:W-:Y:S01]  /*1ab0*/  UMOV UR17, 0x40000040 ;  /* 0x4000004000117882 */ /* 0x000fe20000000000 */
[----:B------:R-:W-:-:S07]  /*1ac0*/  UMOV UR19, 0x40000040 ;  /* 0x4000004000137882 */ /* 0x000fce0000000000 */
        /* <DEDUP_REMOVED lines=11> */
[----:B------:R-:W-:Y:S01]  /*1b80*/  UMOV UR6, 0x4 ;  /* 0x0000000400067882 */ /* 0x000fe20000000000 */
[----:B------:R-:W-:Y:S01]  /*1b90*/  QGMMA.64x16x32.F32.E4M3.E4M3 R24, gdesc[UR16], R24 ;  /* 0x00200000101879f3 */ /* 0x000fe20008700818 */
[----:B------:R-:W-:Y:S01]  /*1ba0*/  UIADD3 UR16, UR8, 0x406, URZ ;  /* 0x0000040608107890 */ /* 0x000fe2000fffe03f */
[----:B------:R-:W-:Y:S01]  /*1bb0*/  UMOV UR12, UR7 ;  /* 0x00000007000c7c82 */ /* 0x000fe20008000000 */
[----:B------:R-:W-:-:S02]  /*1bc0*/  UIADD3 UR7, UR8, 0x806, URZ ;  /* 0x0000080608077890 */ /* 0x000fc4000fffe03f */
[----:B------:R-:W-:Y:S01]  /*1bd0*/  UIADD3 UR8, UR8, 0xc06, URZ ;  /* 0x00000c0608087890 */ /* 0x000fe2000fffe03f */
[----:B------:R-:W-:Y:S02]  /*1be0*/  QGMMA.64x16x32.F32.E4M3.E4M3 R48, gdesc[UR12], R48 ;  /* 0x002000000c3079f3 */ /* 0x000fe40008700830 */
[----:B------:R-:W-:Y:S01]  /*1bf0*/  UMOV UR12, UR16 ;  /* 0x00000010000c7c82 */ /* 0x000fe20008000000 */
[----:B------:R-:W-:Y:S02]  /*1c00*/  UMOV UR13, 0x40000040 ;  /* 0x40000040000d7882 */ /* 0x000fe40000000000 */
[----:B------:R-:W-:Y:S01]  /*1c10*/  QGMMA.64x16x32.F32.E4M3.E4M3 R40, gdesc[UR12], R40 ;  /* 0x002000000c2879f3 */ /* 0x000fe20008700828 */
[----:B------:R-:W-:Y:S01]  /*1c20*/  UMOV UR12, UR7 ;  /* 0x00000007000c7c82 */ /* 0x000fe20008000000 */
[----:B------:R-:W-:Y:S01]  /*1c30*/  ULDC UR7, c[0x0][0x50c] ;  /* 0x0001430000077ab9 */ /* 0x000fe20000000800 */
[----:B------:R-:W-:Y:S01]  /*1c40*/  UMOV UR13, 0x40000040 ;  /* 0x40000040000d7882 */ /* 0x000fe20000000000 */
[----:B------:R-:W-:Y:S01]  /*1c50*/  UISETP.NE.AND UP0, UPT, UR7, 0x4, UPT ;  /* 0x000000040700788c */ /* 0x000fe2000bf05270 */
[----:B------:R-:W-:Y:S01]  /*1c60*/  QGMMA.64x16x32.F32.E4M3.E4M3 R32, gdesc[UR12], R32 ;  /* 0x002000000c2079f3 */ /* 0x000fe20008700820 */
[----:B------:R-:W-:Y:S01]  /*1c70*/  UMOV UR12, UR8 ;  /* 0x00000008000c7c82 */ /* 0x000fe20008000000 */
[----:B------:R-:W-:Y:S01]  /*1c80*/  UMOV UR13, 0x40000040 ;  /* 0x40000040000d7882 */ /* 0x000fe20000000000 */
[----:B------:R-:W-:Y:S01]  /*1c90*/  USEL UR7, URZ, 0x1, UP0 ;  /* 0x000000013f077887 */ /* 0x000fe20008000000 */
[----:B------:R-:W-:Y:S05]  /*1ca0*/  QGMMA.64x16x32.F32.E4M3.E4M3 R24, gdesc[UR12], R24, gsb0 ;  /* 0x002000000c1879f3 */ /* 0x000fea0008000818 */
[----:B------:R-:W-:-:S13]  /*1cb0*/  ISETP.NE.AND P0, PT, RZ, UR7, PT ;  /* 0x00000007ff007c0c */ /* 0x000fda000bf05270 */
[----:B------:R-:W-:Y:S05]  /*1cc0*/  @!P0 BRA `(.L_x_22) ;  /* 0x0000000000888947 */ /* 0x000fea0003800000 */
[----:B------:R-:W-:Y:S02]  /*1cd0*/  WARPGROUP.DEPBAR.LE gsb0, 0x0 ;  /* 0x00008000000079c5 */ /* 0x000fe40000010000 */
[----:B------:R-:W-:-:S01]  /*1ce0*/  FADD R85, RZ, R48 ;  /* 0x00000030ff557221 */ /* 0x000fc20000000000 */
[----:B------:R-:W-:Y:S01]  /*1cf0*/  FADD R80, RZ, R49 ;  /* 0x00000031ff507221 */ /* 0x000fe20000000000 */
        /* <DEDUP_REMOVED lines=30> */
[----:B------:R-:W-:-:S06]  /*1ee0*/  UMOV UR6, URZ ;  /* 0x0000003f00067c82 */ /* 0x000fcc0008000000 */
.L_x_22:
[----:B------:R-:W-:-:S04]  /*1ef0*/  UIADD3 UR12, UR5, 0x1, URZ ;  /* 0x00000001050c7890 */ /* 0x000fc8000fffe03f */
[----:B------:R-:W-:-:S04]  /*1f00*/  UISETP.NE.AND UP0, UPT, UR12, 0x3, UPT ;  /* 0x000000030c00788c */ /* 0x000fc8000bf05270 */
[----:B------:R-:W-:Y:S02]  /*1f10*/  USEL UR8, URZ, 0x1, UP0 ;  /* 0x000000013f087887 */ /* 0x000fe40008000000 */
[----:B------:R-:W-:Y:S02]  /*1f20*/  USEL UR12, UR12, URZ, UP0 ;  /* 0x0000003f0c0c7287 */ /* 0x000fe40008000000 */
[----:B------:R-:W-:-:S06]  /*1f30*/  ULOP3.LUT UR8, UR4, UR8, URZ, 0x3c, !UPT ;  /* 0x0000000804087292 */ /* 0x000fcc000f8e3c3f */
[----:B------:R-:W-:Y:S01]  /*1f40*/  IMAD.U32 R88, RZ, RZ, UR8 ;  /* 0x00000008ff587e24 */ /* 0x000fe2000f8e00ff */
[----:B------:R-:W-:-:S06]  /*1f50*/  UMOV UR8, 0x1 ;  /* 0x0000000100087882 */ /* 0x000fcc0000000000 */
.L_x_17:
[----:B------:R-:W-:-:S04]  /*1f60*/  UISETP.LT.AND UP0, UPT, UR9, 0x1, UPT ;  /* 0x000000010900788c */ /* 0x000fc8000bf01270 */
[----:B------:R-:W-:-:S04]  /*1f70*/  USEL UR13, UR9, 0x1, UP0 ;  /* 0x00000001090d7887 */ /* 0x000fc80008000000 */
[----:B------:R-:W-:-:S04]  /*1f80*/  UIADD3 UR13, UR9, -UR13, URZ ;  /* 0x8000000d090d7290 */ /* 0x000fc8000fffe03f */
[----:B------:R-:W-:-:S06]  /*1f90*/  UISETP.GE.AND UP0, UPT, UR13, 0x1, UPT ;  /* 0x000000010d00788c */ /* 0x000fcc000bf06270 */
[----:B------:R-:W-:-:S13]  /*1fa0*/  PLOP3.LUT P0, PT, PT, PT, UP0, 0x80, 0x0 ;  /* 0x000000000000781c */ /* 0x000fda0003f0f008 */
[----:B------:R-:W-:Y:S05]  /*1fb0*/  @!P0 BRA `(.L_x_23) ;  /* 0x0000000800788947 */ /* 0x000fea0003800000 */
[----:B-1----:R-:W-:Y:S02]  /*1fc0*/  IMAD.U32 R11, RZ, RZ, UR5 ;  /* 0x00000005ff0b7e24 */ /* 0x002fe4000f8e00ff */
[----:B0-----:R-:W-:Y:S01]  /*1fd0*/  IMAD.U32 R10, RZ, RZ, UR13 ;  /* 0x0000000dff0a7e24 */ /* 0x001fe2000f8e00ff */
[----:B------:R-:W-:-:S06]  /*1fe0*/  ULDC UR13, c[0x0][0x50c] ;  /* 0x00014300000d7ab9 */ /* 0x000fcc0000000800 */
.L_x_31:
[----:B------:R-:W-:-:S13]  /*1ff0*/  ISETP.NE.AND P1, PT, R82, 0x3, PT ;  /* 0x000000035200780c */ /* 0x000fda0003f25270 */
[----:B------:R-:W-:Y:S05]  /*2000*/  @!P1 BRA `(.L_x_24) ;  /* 0x0000000000049947 */ /* 0x000fea0003800000 */
[----:B------:R-:W-:Y:S01]  /*2010*/  BPT.TRAP 0x1 ;  /* 0x000000040000795c */ /* 0x000fe20000300000 */
.L_x_24:
[----:B------:R-:W0:Y:S01]  /*2020*/  S2UR UR14, SR_CgaCtaId ;  /* 0x00000000000e79c3 */ /* 0x000e220000008800 */
[----:B------:R-:W-:Y:S01]  /*2030*/  UMOV UR11, 0x400 ;  /* 0x00000400000b7882 */ /* 0x000fe20000000000 */
[----:B------:R-:W-:Y:S01]  /*2040*/  SHF.L.U32 R12, R88, 0x1f, RZ ;  /* 0x0000001f580c7819 */ /* 0x000fe200000006ff */
[----:B0-----:R-:W-:-:S04]  /*2050*/  ULEA UR11, UR14, UR11, 0x18 ;  /* 0x0000000b0e0b7291 */ /* 0x001fc8000f8ec03f */
[----:B------:R-:W-:-:S09]  /*2060*/  ULEA UR14, UR12, UR11, 0x3 ;  /* 0x0000000b0c0e7291 */ /* 0x000fd2000f8e183f */
[----:B------:R0:W1:Y:S01]  /*2070*/  SYNCS.PHASECHK.TRANS64.TRYWAIT P0, [UR14], R12 ;  /* 0x0000000cff0075a7 */ /* 0x000062000800014e */
[----:B------:R-:W-:Y:S05]  /*2080*/  @!P1 BRA `(.L_x_25) ;  /* 0x0000000000049947 */ /* 0x000fea0003800000 */
[----:B------:R-:W-:Y:S01]  /*2090*/  BPT.TRAP 0x1 ;  /* 0x000000040000795c */ /* 0x000fe20000300000 */
.L_x_25:
[----:B-1----:R-:W-:Y:S05]  /*20a0*/  @P0 BRA `(.L_x_26) ;  /* 0x0000000000080947 */ /* 0x002fea0003800000 */
[----:B------:R-:W1:Y:S02]  /*20b0*/  SYNCS.PHASECHK.TRANS64.TRYWAIT P0, [UR14], R12 ;  /* 0x0000000cff0075a7 */ /* 0x000e64000800014e */
[----:B-1----:R-:W-:Y:S05]  /*20c0*/  @!P0 BRA `(.L_x_27) ;  /* 0x0000006000888947 */ /* 0x002fea0003800000 */
.L_x_26:
[----:B------:R-:W-:Y:S01]  /*20d0*/  UIADD3 UR14, UR11, 0x30100, URZ ;  /* 0x000301000b0e7890 */ /* 0x000fe2000fffe03f */
[----:B------:R-:W-:Y:S01]  /*20e0*/  WARPGROUP.ARRIVE ;  /* 0x00000000000079c5 */ /* 0x000fe20000000000 */
[----:B------:R-:W-:Y:S02]  /*20f0*/  UISETP.NE.AND UP0, UPT, UR7, URZ, UPT ;  /* 0x0000003f0700728c */ /* 0x000fe4000bf05270 */
[----:B------:R-:W-:Y:S02]  /*2100*/  USHF.R.U32.HI UR14, URZ, 0x4, UR14 ;  /* 0x000000043f0e7899 */ /* 0x000fe4000801160e */
[----:B------:R-:W-:Y:S02]  /*2110*/  USEL UR8, UR8, URZ, !UP0 ;  /* 0x0000003f08087287 */ /* 0x000fe4000c000000 */
[----:B------:R-:W-:Y:S02]  /*2120*/  ULOP3.LUT UR14, UR14, 0x3fff, URZ, 0xc0, !UPT ;  /* 0x00003fff0e0e7892 */ /* 0x000fe4000f8ec03f */
[----:B------:R-:W-:-:S02]  /*2130*/  ULOP3.LUT UR7, UR10, 0x10000, URZ, 0xfc, !UPT ;  /* 0x000100000a077892 */ /* 0x000fc4000f8efc3f */
[----:B------:R-:W-:Y:S02]  /*2140*/  ULOP3.LUT UR14, UR14, 0x10000, URZ, 0xfc, !UPT ;  /* 0x000100000e0e7892 */ /* 0x000fe4000f8efc3f */
[----:B------:R-:W-:Y:S02]  /*2150*/  UISETP.NE.U32.AND UP0, UPT, UR8, URZ, UPT ;  /* 0x0000003f0800728c */ /* 0x000fe4000bf05070 */
[----:B------:R-:W-:Y:S02]  /*2160*/  ULEA UR8, UR12, UR7, 0xc ;  /* 0x000000070c087291 */ /* 0x000fe4000f8e603f */
[----:B------:R-:W-:Y:S02]  /*2170*/  ULEA UR14, UR12, UR14, 0x7 ;  /* 0x0000000e0c0e7291 */ /* 0x000fe4000f8e383f */
[----:B------:R-:W-:Y:S02]  /*2180*/  UIADD3 UR7, UR8, 0x400, URZ ;  /* 0x0000040008077890 */ /* 0x000fe4000fffe03f */
[----:B------:R-:W-:-:S02]  /*2190*/  UIADD3 UR15, UR8, 0x800, URZ ;  /* 0x00000800080f7890 */ /* 0x000fc4000fffe03f */
[----:B------:R-:W-:Y:S01]  /*21a0*/  UMOV UR16, UR8 ;  /* 0x0000000800107c82 */ /* 0x000fe20008000000 */
[----:B------:R-:W-:Y:S01]  /*21b0*/  UMOV UR17, 0x40000040 ;  /* 0x4000004000117882 */ /* 0x000fe20000000000 */
[----:B------:R-:W-:Y:S01]  /*21c0*/  UMOV UR18, UR14 ;  /* 0x0000000e00127c82 */ /* 0x000fe20008000000 */
[----:B------:R-:W-:Y:S01]  /*21d0*/  UMOV UR19, 0x40000040 ;  /* 0x4000004000137882 */ /* 0x000fe20000000000 */
[----:B------:R-:W-:Y:S01]  /*21e0*/  UIADD3 UR22, UR8, 0xc00, URZ ;  /* 0x00000c0008167890 */ /* 0x000fe2000fffe03f */
[----:B------:R-:W-:Y:S01]  /*21f0*/  QGMMA.64x16x32.F32.E4M3.E4M3 R48, gdesc[UR16], R48, UP0 ;  /* 0x00200000103079f3 */ /* 0x000fe2000bf00830 */
        /* <DEDUP_REMOVED lines=12> */
[----:B------:R-:W-:-:S02]  /*22c0*/  UIADD3 UR16, UR8, 0x2, URZ ;  /* 0x0000000208107890 */ /* 0x000fc4000fffe03f */
[----:B------:R-:W-:Y:S01]  /*22d0*/  UIADD3 UR18, UR14, 0x2, URZ ;  /* 0x000000020e127890 */ /* 0x000fe2000fffe03f */
[----:B------:R-:W-:Y:S01]  /*22e0*/  UMOV UR17, 0x40000040 ;  /* 0x4000004000117882 */ /* 0x000fe20000000000 */
[----:B------:R-:W-:Y:S01]  /*22f0*/  UMOV UR19, 0x40000040 ;  /* 0x4000004000137882 */ /* 0x000fe20000000000 */
[----:B------:R-:W-:-:S04]  /*2300*/  UIADD3 UR6, UR6, 0x4, URZ ;  /* 0x0000000406067890 */ /* 0x000fc8000fffe03f */
[----:B------:R-:W-:Y:S02]  /*2310*/  UISETP.NE.AND UP0, UPT, UR6, UR13, UPT ;  /* 0x0000000d0600728c */ /* 0x000fe4000bf05270 */
        /* <DEDUP_REMOVED lines=23> */
[----:B------:R-:W-:Y:S02]  /*2490*/  UMOV UR17, 0x40000040 ;  /* 0x4000004000117882 */ /* 0x000fe40000000000 */
[----:B------:R-:W-:Y:S01]  /*24a0*/  QGMMA.64x16x32.F32.E4M3.E4M3 R32, gdesc[UR16], R32 ;  /* 0x00200000102079f3 */ /* 0x000fe20008700820 */
[----:B------:R-:W-:Y:S01]  /*24b0*/  UMOV UR16, UR22 ;  /* 0x0000001600107c82 */ /* 0x000fe20008000000 */
[----:B------:R-:W-:-:S02]  /*24c0*/  UMOV UR17, 0x40000040 ;  /* 0x4000004000117882 */ /* 0x000fc40000000000 */
[----:B------:R-:W-:Y:S01]  /*24d0*/  QGMMA.64x16x32.F32.E4M3.E4M3 R24, gdesc[UR16], R24 ;  /* 0x00200000101879f3 */ /* 0x000fe20008700818 */
[----:B------:R-:W-:Y:S02]  /*24e0*/  UIADD3 UR16, UR8, 0x6, URZ ;  /* 0x0000000608107890 */ /* 0x000fe4000fffe03f */
[----:B------:R-:W-:Y:S02]  /*24f0*/  UIADD3 UR18, UR14, 0x6, URZ ;  /* 0x000000060e127890 */ /* 0x000fe4000fffe03f */
[----:B------:R-:W-:Y:S01]  /*2500*/  UIADD3 UR14, UR8, 0x806, URZ ;  /* 0x00000806080e7890 */ /* 0x000fe2000fffe03f */
[----:B------:R-:W-:Y:S01]  /*2510*/  UMOV UR17, 0x40000040 ;  /* 0x4000004000117882 */ /* 0x000fe20000000000 */
[----:B------:R-:W-:Y:S01]  /*2520*/  UMOV UR19, 0x40000040 ;  /* 0x4000004000137882 */ /* 0x000fe20000000000 */
[----:B------:R-:W-:-:S04]  /*2530*/  UIADD3 UR8, UR8, 0xc06, URZ ;  /* 0x00000c0608087890 */ /* 0x000fc8000fffe03f */
[----:B------:R-:W-:Y:S01]  /*2540*/  QGMMA.64x16x32.F32.E4M3.E4M3 R48, gdesc[UR16], R48 ;  /* 0x00200000103079f3 */ /* 0x000fe20008700830 */
[----:B------:R-:W-:Y:S01]  /*2550*/  UMOV UR16, UR7 ;  /* 0x0000000700107c82 */ /* 0x000fe20008000000 */
[----:B------:R-:W-:Y:S01]  /*2560*/  UMOV UR17, 0x40000040 ;  /* 0x4000004000117882 */ /* 0x000fe20000000000 */
[----:B------:R-:W-:Y:S01]  /*2570*/  USEL UR7, URZ, 0x1, UP0 ;  /* 0x000000013f077887 */ /* 0x000fe20008000000 */
[----:B------:R-:W-:Y:S01]  /*2580*/  QGMMA.64x16x32.F32.E4M3.E4M3 R40, gdesc[UR16], R40 ;  /* 0x00200000102879f3 */ /* 0x000fe20008700828 */
[----:B------:R-:W-:Y:S01]  /*2590*/  UMOV UR16, UR14 ;  /* 0x0000000e00107c82 */ /* 0x000fe20008000000 */
[----:B------:R-:W-:Y:S02]  /*25a0*/  UMOV UR17, 0x40000040 ;  /* 0x4000004000117882 */ /* 0x000fe40000000000 */
[----:B------:R-:W-:Y:S01]  /*25b0*/  QGMMA.64x16x32.F32.E4M3.E4M3 R32, gdesc[UR16], R32 ;  /* 0x00200000102079f3 */ /* 0x000fe20008700820 */
[----:B------:R-:W-:Y:S01]  /*25c0*/  UMOV UR16, UR8 ;  /* 0x0000000800107c82 */ /* 0x000fe20008000000 */
[----:B------:R-:W-:Y:S01]  /*25d0*/  UMOV UR17, 0x40000040 ;  /* 0x4000004000117882 */ /* 0x000fe20000000000 */
[----:B------:R-:W-:Y:S01]  /*25e0*/  ISETP.NE.AND P0, PT, RZ, UR7, PT ;  /* 0x00000007ff007c0c */ /* 0x000fe2000bf05270 */
[----:B------:R-:W-:Y:S03]  /*25f0*/  QGMMA.64x16x32.F32.E4M3.E4M3 R24, gdesc[UR16], R24, gsb0 ;  /* 0x00200000101879f3 */ /* 0x000fe60008000818 */
[----:B------:R-:W-:-:S09]  /*2600*/  WARPGROUP.DEPBAR.LE gsb0, 0x1 ;  /* 0x00008000000079c5 */ /* 0x000fd20000010100 */
[----:B------:R-:W-:Y:S05]  /*2610*/  @!P0 BRA `(.L_x_28) ;  /* 0x0000000000888947 */ /* 0x000fea0003800000 */
[----:B------:R-:W-:Y:S02]  /*2620*/  WARPGROUP.DEPBAR.LE gsb0, 0x0 ;  /* 0x00008000000079c5 */ /* 0x000fe40000010000 */
[----:B------:R-:W-:-:S01]  /*2630*/  FADD R85, R48, R85 ;  /* 0x0000005530557221 */ /* 0x000fc20000000000 */
[----:B------:R-:W-:Y:S01]  /*2640*/  FADD R80, R49, R80 ;  /* 0x0000005031507221 */ /* 0x000fe20000000000 */
        /* <DEDUP_REMOVED lines=30> */
[----:B------:R-:W-:-:S06]  /*2830*/  UMOV UR6, URZ ;  /* 0x0000003f00067c82 */ /* 0x000fcc0008000000 */
.L_x_28:
[----:B------:R-:W-:Y:S05]  /*2840*/  @!P1 BRA `(.L_x_29) ;  /* 0x0000000000049947 */ /* 0x000fea0003800000 */
[----:B------:R-:W-:Y:S01]  /*2850*/  BPT.TRAP 0x1 ;  /* 0x000000040000795c */ /* 0x000fe20000300000 */
.L_x_29:
[----:B------:R-:W-:-:S13]  /*2860*/  ISETP.NE.AND P0, PT, R6, RZ, PT ;  /* 0x000000ff0600720c */ /* 0x000fda0003f05270 */
[----:B01----:R-:W-:-:S05]  /*2870*/  @P0 LEA R12, R11, UR11, 0x3 ;  /* 0x0000000b0b0c0c11 */ /* 0x003fca000f8e18ff */
[----:B------:R-:W-:-:S05]  /*2880*/  @P0 VIADD R12, R12, 0x18 ;  /* 0x000000180c0c0836 */ /* 0x000fca0000000000 */
[----:B------:R-:W-:-:S04]  /*2890*/  @P0 PRMT R12, R7, 0x654, R12 ;  /* 0x00000654070c0816 */ /* 0x000fc8000000000c */
[----:B------:R0:W-:Y:S01]  /*28a0*/  @P0 SYNCS.ARRIVE.TRANS64.RED.A1T0 RZ, [R12+URZ], RZ ;  /* 0x000000ff0cff09a7 */ /* 0x0001e2000810043f */
[----:B------:R-:W-:-:S13]  /*28b0*/  ISETP.GT.U32.AND P0, PT, R2, 0x1, PT ;  /* 0x000000010200780c */ /* 0x000fda0003f04070 */
[----:B0-----:R-:W-:Y:S05]  /*28c0*/  @P0 BRA `(.L_x_30) ;  /* 0x0000000000040947 */ /* 0x001fea0003800000 */
[----:B------:R-:W-:Y:S01]  /*28d0*/  BPT.TRAP 0x1 ;  /* 0x000000040000795c */ /* 0x000fe20000300000 */
.L_x_30:
[----:B------:R-:W-:Y:S01]  /*28e0*/  UIADD3 UR12, UR12, 0x1, URZ ;  /* 0x000000010c0c7890 */ /* 0x000fe2000fffe03f */
[C---:B------:R-:W-:Y:S01]  /*28f0*/  ISETP.GT.AND P1, PT, R10.reuse, 0x1, PT ;  /* 0x000000010a00780c */ /* 0x040fe20003f24270 */
[----:B------:R-:W-:Y:S02]  /*2900*/  VIADD R11, R11, 0x1 ;  /* 0x000000010b0b7836 */ /* 0x000fe40000000000 */
[----:B------:R-:W-:Y:S01]  /*2910*/  UISETP.NE.AND UP0, UPT, UR12, 0x3, UPT ;  /* 0x000000030c00788c */ /* 0x000fe2000bf05270 */
[----:B------:R-:W-:Y:S02]  /*2920*/  VIADD R10, R10, 0xffffffff ;  /* 0xffffffff0a0a7836 */ /* 0x000fe40000000000 */
[C---:B------:R-:W-:Y:S01]  /*2930*/  ISETP.NE.AND P0, PT, R11.reuse, 0x3, PT ;  /* 0x000000030b00780c */ /* 0x040fe20003f05270 */
[----:B------:R-:W-:Y:S02]  /*2940*/  USEL UR8, URZ, 0x1, UP0 ;  /* 0x000000013f087887 */ /* 0x000fe40008000000 */
[----:B------:R-:W-:Y:S01]  /*2950*/  USEL UR12, UR12, URZ, UP0 ;  /* 0x0000003f0c0c7287 */ /* 0x000fe20008000000 */
[----:B------:R-:W-:-:S03]  /*2960*/  SEL R11, R11, RZ, P0 ;  /* 0x000000ff0b0b7207 */ /* 0x000fc60000000000 */
[----:B------:R-:W-:Y:S01]  /*2970*/  LOP3.LUT R88, R88, UR8, RZ, 0x3c, !PT ;  /* 0x0000000858587c12 */ /* 0x000fe2000f8e3cff */
[----:B------:R-:W-:Y:S01]  /*2980*/  UMOV UR8, 0x1 ;  /* 0x0000000100087882 */ /* 0x000fe20000000000 */
[----:B------:R-:W-:Y:S06]  /*2990*/  @P1 BRA `(.L_x_31) ;  /* 0xfffffff400941947 */ /* 0x000fec000383ffff */
.L_x_23:
[----:B------:R-:W-:Y:S01]  /*29a0*/  UISETP.NE.AND UP0, UPT, UR6, URZ, UPT ;  /* 0x0000003f0600728c */ /* 0x000fe2000bf05270 */
[----:B01----:R-:W0:Y:S03]  /*29b0*/  LDC R10, c[0x0][0x28c] ;  /* 0x0000a300ff0a7b82 */ /* 0x003e260000000800 */
[----:B------:R-:W-:-:S06]  /*29c0*/  USEL UR6, URZ, 0x1, !UP0 ;  /* 0x000000013f067887 */ /* 0x000fcc000c000000 */
[----:B------:R-:W-:Y:S02]  /*29d0*/  ISETP.NE.AND P0, PT, RZ, UR6, PT ;  /* 0x00000006ff007c0c */ /* 0x000fe4000bf05270 */
[----:B0-----:R-:W-:-:S11]  /*29e0*/  ISETP.GE.AND P1, PT, R10, 0x1, PT ;  /* 0x000000010a00780c */ /* 0x001fd60003f26270 */
[----:B------:R-:W-:Y:S05]  /*29f0*/  @!P0 BRA `(.L_x_32) ;  /* 0x0000000000848947 */ /* 0x000fea0003800000 */
[----:B------:R-:W-:Y:S02]  /*2a00*/  WARPGROUP.DEPBAR.LE gsb0, 0x0 ;  /* 0x00008000000079c5 */ /* 0x000fe40000010000 */
[----:B------:R-:W-:Y:S01]  /*2a10*/  FADD R85, R48, R85 ;  /* 0x0000005530557221 */ /* 0x000fe20000000000 */
        /* <DEDUP_REMOVED lines=30> */
[----:B------:R-:W-:-:S07]  /*2c00*/  FADD R18, R18, R31 ;  /* 0x0000001f12127221 */ /* 0x000fce0000000000 */
.L_x_32:
[----:B------:R-:W-:Y:S02]  /*2c10*/  WARPGROUP.DEPBAR.LE gsb0, 0x0 ;  /* 0x00008000000079c5 */ /* 0x000fe40000010000 */
[----:B------:R-:W-:Y:S05]  /*2c20*/  @!P1 BRA `(.L_x_33) ;  /* 0x0000000000549947 */ /* 0x000fea0003800000 */
[----:B------:R-:W-:-:S13]  /*2c30*/  ISETP.NE.AND P0, PT, R82, 0x3, PT ;  /* 0x000000035200780c */ /* 0x000fda0003f05270 */
[----:B------:R-:W-:Y:S05]  /*2c40*/  @!P0 BRA `(.L_x_34) ;  /* 0x0000000000048947 */ /* 0x000fea0003800000 */
[----:B------:R-:W-:Y:S01]  /*2c50*/  BPT.TRAP 0x1 ;  /* 0x000000040000795c */ /* 0x000fe20000300000 */
.L_x_34:
[----:B------:R-:W-:Y:S01]  /*2c60*/  ISETP.NE.AND P0, PT, R6, RZ, PT ;  /* 0x000000ff0600720c */ /* 0x000fe20003f05270 */
[----:B------:R-:W-:Y:S01]  /*2c70*/  BSSY B0, `(.L_x_35) ;  /* 0x000000e000007945 */ /* 0x000fe20003800000 */
[----:B------:R-:W-:-:S11]  /*2c80*/  ISETP.GT.U32.AND P1, PT, R2, 0x1, PT ;  /* 0x000000010200780c */ /* 0x000fd60003f24070 */
[----:B------:R-:W-:Y:S05]  /*2c90*/  @!P0 BRA `(.L_x_36) ;  /* 0x00000000002c8947 */ /* 0x000fea0003800000 */
[----:B------:R-:W-:-:S04]  /*2ca0*/  UISETP.LT.AND UP0, UPT, UR9, 0x1, UPT ;  /* 0x000000010900788c */ /* 0x000fc8000bf01270 */
[----:B------:R-:W-:-:S04]  /*2cb0*/  USEL UR8, UR9, 0x1, UP0 ;  /* 0x0000000109087887 */ /* 0x000fc80008000000 */
[----:B------:R-:W-:-:S04]  /*2cc0*/  UIADD3 UR8, UR5, UR9, -UR8 ;  /* 0x0000000905087290 */ /* 0x000fc8000fffe808 */
[----:B------:R-:W-:-:S04]  /*2cd0*/  UIMAD.WIDE.U32 UR6, UR8, -0x55555555, URZ ;  /* 0xaaaaaaab080678a5 */ /* 0x000fc8000f8e003f */
[----:B------:R-:W-:-:S04]  /*2ce0*/  USHF.R.U32.HI UR6, URZ, 0x1, UR7 ;  /* 0x000000013f067899 */ /* 0x000fc80008011607 */
[----:B------:R-:W-:-:S04]  /*2cf0*/  UIMAD UR8, UR6, -0x3, UR8 ;  /* 0xfffffffd060878a4 */ /* 0x000fc8000f8e0208 */
[----:B------:R-:W-:-:S04]  /*2d00*/  ULEA UR8, UR8, UR11, 0x3 ;  /* 0x0000000b08087291 */ /* 0x000fc8000f8e183f */
[----:B------:R-:W-:-:S06]  /*2d10*/  UIADD3 UR8, UR8, 0x18, URZ ;  /* 0x0000001808087890 */ /* 0x000fcc000fffe03f */
[----:B------:R-:W-:-:S05]  /*2d20*/  IMAD.U32 R10, RZ, RZ, UR8 ;  /* 0x00000008ff0a7e24 */ /* 0x000fca000f8e00ff */
[----:B------:R-:W-:-:S04]  /*2d30*/  PRMT R10, R7, 0x654, R10 ;  /* 0x00000654070a7816 */ /* 0x000fc8000000000a */
[----:B------:R0:W-:Y:S03]  /*2d40*/  SYNCS.ARRIVE.TRANS64.RED.A1T0 RZ, [R10+URZ], RZ ;  /* 0x000000ff0aff79a7 */ /* 0x0001e6000810043f */
.L_x_36:
[----:B------:R-:W-:Y:S05]  /*2d50*/  BSYNC B0 ;  /* 0x0000000000007941 */ /* 0x000fea0003800000 */
.L_x_35:
[----:B------:R-:W-:Y:S05]  /*2d60*/  @P1 BRA `(.L_x_33) ;  /* 0x0000000000041947 */ /* 0x000fea0003800000 */
[----:B------:R-:W-:Y:S01]  /*2d70*/  BPT.TRAP 0x1 ;  /* 0x000000040000795c */ /* 0x000fe20000300000 */
.L_x_33:
[----:B------:R-:W1:Y:S01]  /*2d80*/  LDC R32, c[0x0][0x288] ;  /* 0x0000a200ff207b82 */ /* 0x000e620000000800 */
[--C-:B0-----:R-:W-:Y:S01]  /*2d90*/  SHF.R.U32.HI R10, RZ, 0x2, R0.reuse ;  /* 0x00000002ff0a7819 */ /* 0x101fe20000011600 */
[----:B------:R-:W-:Y:S01]  /*2da0*/  IMAD.SHL.U32 R25, R86, 0x10, RZ ;  /* 0x0000001056197824 */ /* 0x000fe200078e00ff */
[----:B------:R-:W-:Y:S01]  /*2db0*/  SHF.R.U32.HI R13, RZ, 0x7, R0 ;  /* 0x00000007ff0d7819 */ /* 0x000fe20000011600 */
[C---:B------:R-:W-:Y:S01]  /*2dc0*/  IMAD.SHL.U32 R30, R0.reuse, 0x2, RZ ;  /* 0x00000002001e7824 */ /* 0x040fe200078e00ff */
[----:B------:R-:W-:Y:S01]  /*2dd0*/  LOP3.LUT R12, R0, 0x60, RZ, 0xc0, !PT ;  /* 0x00000060000c7812 */ /* 0x000fe200078ec0ff */
[----:B------:R-:W-:Y:S01]  /*2de0*/  UISETP.GE.U32.AND UP1, UPT, UR9, 0x3, UPT ;  /* 0x000000030900788c */ /* 0x000fe2000bf26070 */
[----:B------:R-:W-:Y:S01]  /*2df0*/  LOP3.LUT R11, R10, 0x7, RZ, 0xc0, !PT ;  /* 0x000000070a0b7812 */ /* 0x000fe200078ec0ff */
[----:B------:R-:W-:Y:S01]  /*2e00*/  ULDC.64 UR6, c[0x0][0x5d0] ;  /* 0x0001740000067ab9 */ /* 0x000fe20000000a00 */
[----:B------:R-:W-:Y:S01]  /*2e10*/  LOP3.LUT R10, R13, 0x1, RZ, 0xc0, !PT ;  /* 0x000000010d0a7812 */ /* 0x000fe200078ec0ff */
[----:B------:R-:W-:Y:S01]  /*2e20*/  UIADD3 UR5, UR9, UR5, URZ ;  /* 0x0000000509057290 */ /* 0x000fe2000fffe03f */
[----:B------:R-:W-:Y:S01]  /*2e30*/  SHF.R.U32.HI R12, RZ, 0x1, R12 ;  /* 0x00000001ff0c7819 */ /* 0x000fe2000001160c */
[----:B------:R-:W-:Y:S01]  /*2e40*/  IMAD.SHL.U32 R27, R84, 0x200, RZ ;  /* 0x00000200541b7824 */ /* 0x000fe200078e00ff */
[----:B------:R-:W-:Y:S01]  /*2e50*/  SHF.R.S32.HI R34, RZ, 0x1f, R87 ;  /* 0x0000001fff227819 */ /* 0x000fe20000011457 */
[----:B------:R-:W-:Y:S01]  /*2e60*/  IMAD.SHL.U32 R26, R10, 0x40, RZ ;  /* 0x000000400a1a7824 */ /* 0x000fe200078e00ff */
[----:B------:R-:W-:Y:S01]  /*2e70*/  LOP3.LUT R30, R25, 0x6, R30, 0xf8, !PT ;  /* 0x00000006191e7812 */ /* 0x000fe200078ef81e */
[----:B------:R-:W-:Y:S01]  /*2e80*/  UISETP.GT.U32.AND UP0, UPT, UR5, 0x2, UPT ;  /* 0x000000020500788c */ /* 0x000fe2000bf04070 */
[--C-:B------:R-:W-:Y:S01]  /*2e90*/  IADD3 R13, RZ, -R12, -R11.reuse ;  /* 0x8000000cff0d7210 */ /* 0x100fe20007ffe80b */
[----:B------:R-:W-:Y:S01]  /*2ea0*/  IMAD R24, R34, UR6, RZ ;  /* 0x0000000622187c24 */ /* 0x000fe2000f8e02ff */
[----:B------:R-:W-:Y:S01]  /*2eb0*/  SHF.R.S32.HI R31, RZ, 0x1f, R30 ;  /* 0x0000001fff1f7819 */ /* 0x000fe2000001141e */
[----:B------:R-:W-:Y:S01]  /*2ec0*/  UISETP.LT.U32.AND UP0, UPT, UR9, 0x3, UP0 ;  /* 0x000000030900788c */ /* 0x000fe20008701070 */
[----:B------:R-:W-:Y:S01]  /*2ed0*/  LOP3.LUT R33, R26, 0x40, R11, 0xe2, !PT ;  /* 0x000000401a217812 */ /* 0x000fe200078ee20b */
[----:B------:R-:W-:Y:S01]  /*2ee0*/  IMAD R26, R10, -0x40, R13 ;  /* 0xffffffc00a1a7824 */ /* 0x000fe200078e020d */
[----:B------:R-:W-:Y:S01]  /*2ef0*/  LOP3.LUT R13, R0, 0x3, RZ, 0xc0, !PT ;  /* 0x00000003000d7812 */ /* 0x000fe200078ec0ff */
[----:B------:R-:W-:Y:S01]  /*2f00*/  IMAD R35, R87, UR7, R24 ;  /* 0x0000000757237c24 */ /* 0x000fe2000f8e0218 */
[----:B-1----:R-:W-:Y:S01]  /*2f10*/  ISETP.GE.AND P0, PT, R25, R32, PT ;  /* 0x000000201900720c */ /* 0x002fe20003f06270 */
[----:B------:R-:W-:Y:S01]  /*2f20*/  IMAD.WIDE.U32 R10, R87, UR6, R30 ;  /* 0x00000006570a7c25 */ /* 0x000fe2000f8e001e */
[----:B------:R-:W-:-:S02]  /*2f30*/  @UP1 UIMAD.WIDE.U32 UR6, UR5, -0x55555555, URZ ;  /* 0xaaaaaaab050618a5 */ /* 0x000fc4000f8e003f */
[----:B------:R-:W-:Y:S01]  /*2f40*/  USEL UR8, URZ, 0x1, !UP0 ;  /* 0x000000013f087887 */ /* 0x000fe2000c000000 */
[----:B------:R-:W-:Y:S01]  /*2f50*/  IMAD.WIDE R28, R84, 0x200, RZ ;  /* 0x00000200541c7825 */ /* 0x000fe200078e02ff */
[----:B------:R-:W-:Y:S02]  /*2f60*/  @UP1 USHF.R.U32.HI UR6, URZ, 0x1, UR7 ;  /* 0x000000013f061899 */ /* 0x000fe40008011607 */
[----:B------:R-:W-:Y:S01]  /*2f70*/  ULOP3.LUT UR4, UR4, UR8, URZ, 0x3c, !UPT ;  /* 0x0000000804047292 */ /* 0x000fe2000f8e3c3f */
[----:B------:R-:W-:Y:S01]  /*2f80*/  IMAD R24, R13, -0x2, R32 ;  /* 0xfffffffe0d187824 */ /* 0x000fe200078e0220 */
[----:B------:R-:W-:Y:S01]  /*2f90*/  ULDC UR7, c[0x0][0x284] ;  /* 0x0000a10000077ab9 */ /* 0x000fe20000000800 */
[----:B------:R-:W-:Y:S01]  /*2fa0*/  LOP3.LUT R33, R28, R33, R12, 0xfe, !PT ;  /* 0x000000211c217212 */ /* 0x000fe200078efe0c */
[----:B------:R-:W-:Y:S01]  /*2fb0*/  @UP1 ULOP3.LUT UR4, UR4, 0x1, UR6, 0x78, !UPT ;  /* 0x0000000104041892 */ /* 0x000fe2000f8e7806 */
[C---:B------:R-:W-:Y:S01]  /*2fc0*/  ISETP.GE.OR P0, PT, R27.reuse, UR7, P0 ;  /* 0x000000071b007c0c */ /* 0x040fe20008706670 */
[----:B------:R-:W-:Y:S01]  /*2fd0*/  IMAD.IADD R25, R24, 0x1, -R25 ;  /* 0x0000000118197824 */ /* 0x000fe200078e0a19 */
[----:B------:R-:W-:Y:S01]  /*2fe0*/  IADD3 R26, -R27, UR7, R26 ;  /* 0x000000071b1a7c10 */ /* 0x000fe2000fffe11a */
[----:B------:R-:W-:-:S02]  /*2ff0*/  IMAD.IADD R13, R11, 0x1, R35 ;  /* 0x000000010b0d7824 */ /* 0x000fc400078e0223 */
[----:B------:R-:W-:Y:S02]  /*3000*/  IMAD.MOV.U32 R24, RZ, RZ, -0x1 ;  /* 0xffffffffff187424 */ /* 0x000fe400078e00ff */
[----:B------:R-:W-:-:S06]  /*3010*/  IMAD.MOV.U32 R12, RZ, RZ, R10 ;  /* 0x000000ffff0c7224 */ /* 0x000fcc00078e000a */
[----:B------:R-:W-:Y:S05]  /*3020*/  @P0 BRA `(.L_x_37) ;  /* 0x0000003400980947 */ /* 0x000fea0003800000 */
[----:B------:R-:W0:Y:S01]  /*3030*/  LDC.64 R10, c[0x0][0x5c8] ;  /* 0x00017200ff0a7b82 */ /* 0x000e220000000a00 */
[----:B---3-5:R-:W-:Y:S01]  /*3040*/  FSETP.NEU.AND P0, PT, R9, RZ, PT ;  /* 0x000000ff0900720b */ /* 0x028fe20003f0d000 */
[----:B------:R-:W-:Y:S01]  /*3050*/  BSSY B0, `(.L_x_37) ;  /* 0x0000363000007945 */ /* 0x000fe20003800000 */
[-C--:B0-----:R-:W-:Y:S02]  /*3060*/  IMAD R32, R29, R10.reuse, RZ ;  /* 0x0000000a1d207224 */ /* 0x081fe400078e02ff */
[----:B------:R-:W-:-:S04]  /*3070*/  IMAD.WIDE.U32 R12, R33, R10, R12 ;  /* 0x0000000a210c7225 */ /* 0x000fc800078e000c */
[----:B------:R-:W-:-:S04]  /*3080*/  IMAD R27, R33, R11, R32 ;  /* 0x0000000b211b7224 */ /* 0x000fc800078e0220 */
[----:B------:R-:W-:Y:S01]  /*3090*/  IMAD.IADD R27, R13, 0x1, R27 ;  /* 0x000000010d1b7824 */ /* 0x000fe200078e021b */
[----:B------:R-:W-:Y:S06]  /*30a0*/  @!P0 BRA `(.L_x_38) ;  /* 0x00000020005c8947 */ /* 0x000fec0003800000 */
[----:B------:R-:W-:Y:S01]  /*30b0*/  ULDC.64 UR6, c[0x0][0x5b8] ;  /* 0x00016e0000067ab9 */ /* 0x000fe20000000a00 */
[----:B------:R-:W-:Y:S01]  /*30c0*/  ISETP.GE.AND P1, PT, R26, 0x1, PT ;  /* 0x000000011a00780c */ /* 0x000fe20003f26270 */
[----:B------:R-:W-:Y:S01]  /*30d0*/  IMAD R28, R34, UR6, RZ ;  /* 0x00000006221c7c24 */ /* 0x000fe2000f8e02ff */
[----:B------:R-:W-:Y:S01]  /*30e0*/  ULDC.64 UR10, c[0x0][0x5a8] ;  /* 0x00016a00000a7ab9 */ /* 0x000fe20000000a00 */
[----:B------:R-:W-:Y:S01]  /*30f0*/  IMAD.WIDE.U32 R30, R87, UR6, R30 ;  /* 0x00000006571e7c25 */ /* 0x000fe2000f8e001e */
[----:B------:R-:W-:-:S03]  /*3100*/  ISETP.LT.OR P3, PT, R25, 0x1, !P1 ;  /* 0x000000011900780c */ /* 0x000fc60004f61670 */
[----:B------:R-:W-:Y:S01]  /*3110*/  IMAD R87, R87, UR7, R28 ;  /* 0x0000000757577c24 */ /* 0x000fe2000f8e021c */
[----:B------:R-:W-:Y:S02]  /*3120*/  ULDC.64 UR6, c[0x0][0x5b0] ;  /* 0x00016c0000067ab9 */ /* 0x000fe40000000a00 */
[----:B------:R-:W-:Y:S02]  /*3130*/  IMAD R28, R29, UR6, RZ ;  /* 0x000000061d1c7c24 */ /* 0x000fe4000f8e02ff */
[----:B------:R-:W-:Y:S02]  /*3140*/  IMAD.IADD R31, R31, 0x1, R87 ;  /* 0x000000011f1f7824 */ /* 0x000fe400078e0257 */
[C-C-:B------:R-:W-:Y:S01]  /*3150*/  IMAD R37, R33.reuse, UR7, R28.reuse ;  /* 0x0000000721257c24 */ /* 0x140fe2000f8e021c */
[----:B------:R-:W-:Y:S01]  /*3160*/  PRMT R28, RZ, 0x7610, R28 ;  /* 0x00007610ff1c7816 */ /* 0x000fe2000000001c */
[----:B------:R-:W-:-:S03]  /*3170*/  IMAD.WIDE.U32 R34, R33, UR6, R30 ;  /* 0x0000000621227c25 */ /* 0x000fc6000f8e001e */
[----:B------:R-:W-:-:S04]  /*3180*/  IADD3 R36, P0, R34, UR10, RZ ;  /* 0x0000000a22247c10 */ /* 0x000fc8000ff1e0ff */
[----:B------:R-:W-:Y:S02]  /*3190*/  IADD3.X R37, R35, UR11, R37, P0, !PT ;  /* 0x0000000b23257c10 */ /* 0x000fe400087fe425 */
[----:B------:R-:W0:Y:S03]  /*31a0*/  @!P3 LDC.64 R34, c[0x0][0x5c0] ;  /* 0x00017000ff22bb82 */ /* 0x000e260000000a00 */
[----:B------:R-:W3:Y:S01]  /*31b0*/  @!P3 LDG.E.U8 R28, desc[UR20][R36.64] ;  /* 0x00000014241cb981 */ /* 0x000ee2000c1e1100 */
[----:B------:R-:W-:-:S13]  /*31c0*/  ISETP.LT.OR P2, PT, R25, 0x2, !P1 ;  /* 0x000000021900780c */ /* 0x000fda0004f41670 */
[----:B------:R-:W1:Y:S01]  /*31d0*/  @!P2 LDC.64 R44, c[0x0][0x5c0] ;  /* 0x00017000ff2cab82 */ /* 0x000e620000000a00 */
[----:B0-----:R-:W-:-:S05]  /*31e0*/  @!P3 IADD3 R34, P0, R12, R34, RZ ;  /* 0x000000220c22b210 */ /* 0x001fca0007f1e0ff */
[----:B------:R-:W-:Y:S01]  /*31f0*/  @!P3 IMAD.X R35, R27, 0x1, R35, P0 ;  /* 0x000000011b23b824 */ /* 0x000fe200000e0623 */
[----:B---3--:R-:W-:-:S04]  /*3200*/  LOP3.LUT R28, R28, 0xff, RZ, 0xc0, !PT ;  /* 0x000000ff1c1c7812 */ /* 0x008fc800078ec0ff */
[----:B------:R-:W-:-:S05]  /*3210*/  F2FP.F16.E4M3.UNPACK_B R28, R28 ;  /* 0x0000001cff1c723e */ /* 0x000fca00020006ff */
[----:B------:R-:W-:-:S05]  /*3220*/  HADD2.F32 R28, -RZ, R28.H0_H0 ;  /* 0x2000001cff1c7230 */ /* 0x000fca0000004100 */
[----:B------:R-:W-:-:S04]  /*3230*/  FMUL R28, R28, R9 ;  /* 0x000000091c1c7220 */ /* 0x000fc80000400000 */
[----:B--2---:R-:W-:-:S05]  /*3240*/  FFMA R28, R85, R8, R28 ;  /* 0x00000008551c7223 */ /* 0x004fca000000001c */
[----:B------:R-:W-:Y:S02]  /*3250*/  F2FP.SATFINITE.E4M3.F32.PACK_AB_MERGE_C R43, RZ, R28, RZ ;  /* 0x0000001cff2b723e */ /* 0x000fe400048070ff */
[----:B------:R-:W-:-:S03]  /*3260*/  PRMT R28, RZ, 0x7610, R28 ;  /* 0x00007610ff1c7816 */ /* 0x000fc6000000001c */
[----:B------:R0:W-:Y:S04]  /*3270*/  @!P3 STG.E.U8 desc[UR20][R34.64], R43 ;  /* 0x0000002b2200b986 */ /* 0x0001e8000c101114 */
[----:B------:R-:W2:Y:S01]  /*3280*/  @!P2 LDG.E.U8 R28, desc[UR20][R36.64+0x1] ;  /* 0x00000114241ca981 */ /* 0x000ea2000c1e1100 */
[----:B------:R-:W-:Y:S02]  /*3290*/  IADD3 R41, P0, R33, 0x8, RZ ;  /* 0x0000000821297810 */ /* 0x000fe40007f1e0ff */
[----:B-1----:R-:W-:-:S03]  /*32a0*/  @!P2 IADD3 R40, P5, R12, R44, RZ ;  /* 0x0000002c0c28a210 */ /* 0x002fc60007fbe0ff */
[----:B------:R-:W-:Y:S01]  /*32b0*/  IMAD.X R32, RZ, RZ, R29, P0 ;  /* 0x000000ffff207224 */ /* 0x000fe200000e061d */
[----:B------:R-:W-:Y:S01]  /*32c0*/  ISETP.GE.AND P0, PT, R26, 0x9, PT ;  /* 0x000000091a00780c */ /* 0x000fe20003f06270 */
[----:B0-----:R-:W-:-:S03]  /*32d0*/  IMAD.WIDE.U32 R34, R41, UR6, R30 ;  /* 0x0000000629227c25 */ /* 0x001fc6000f8e001e */
[----:B------:R-:W-:Y:S01]  /*32e0*/  ISETP.LT.OR P3, PT, R25, 0x1, !P0 ;  /* 0x000000011900780c */ /* 0x000fe20004761670 */
[----:B------:R-:W-:Y:S01]  /*32f0*/  IMAD R32, R32, UR6, RZ ;  /* 0x0000000620207c24 */ /* 0x000fe2000f8e02ff */
[----:B------:R-:W-:-:S03]  /*3300*/  IADD3 R38, P4, R34, UR10, RZ ;  /* 0x0000000a22267c10 */ /* 0x000fc6000ff9e0ff */
[----:B------:R-:W-:Y:S02]  /*3310*/  IMAD R43, R41, UR7, R32 ;  /* 0x00000007292b7c24 */ /* 0x000fe4000f8e0220 */
[----:B------:R-:W-:Y:S01]  /*3320*/  @!P2 IMAD.X R41, R27, 0x1, R45, P5 ;  /* 0x000000011b29a824 */ /* 0x000fe200028e062d */
[----:B--2---:R-:W-:-:S04]  /*3330*/  LOP3.LUT R28, R28, 0xff, RZ, 0xc0, !PT ;  /* 0x000000ff1c1c7812 */ /* 0x004fc800078ec0ff */
[----:B------:R-:W-:-:S05]  /*3340*/  F2FP.F16.E4M3.UNPACK_B R28, R28 ;  /* 0x0000001cff1c723e */ /* 0x000fca00020006ff */
[----:B------:R-:W-:-:S05]  /*3350*/  HADD2.F32 R28, -RZ, R28.H0_H0 ;  /* 0x2000001cff1c7230 */ /* 0x000fca0000004100 */
[----:B------:R-:W-:Y:S01]  /*3360*/  FMUL R39, R28, R9 ;  /* 0x000000091c277220 */ /* 0x000fe20000400000 */
[----:B------:R-:W-:-:S03]  /*3370*/  PRMT R28, RZ, 0x7610, R28 ;  /* 0x00007610ff1c7816 */ /* 0x000fc6000000001c */
[----:B------:R-:W-:-:S05]  /*3380*/  FFMA R39, R80, R8, R39 ;  /* 0x0000000850277223 */ /* 0x000fca0000000027 */
[----:B------:R-:W-:Y:S02]  /*3390*/  F2FP.SATFINITE.E4M3.F32.PACK_AB_MERGE_C R45, RZ, R39, RZ ;  /* 0x00000027ff2d723e */ /* 0x000fe400048070ff */
[----:B------:R-:W-:Y:S02]  /*33a0*/  IADD3.X R39, R35, UR11, R43, P4, !PT ;  /* 0x0000000b23277c10 */ /* 0x000fe4000a7fe42b */
[----:B------:R-:W0:Y:S01]  /*33b0*/  @!P3 LDC.64 R34, c[0x0][0x5c0] ;  /* 0x00017000ff22bb82 */ /* 0x000e220000000a00 */
[----:B------:R1:W-:Y:S04]  /*33c0*/  @!P2 STG.E.U8 desc[UR20][R40.64+0x1], R45 ;  /* 0x0000012d2800a986 */ /* 0x0003e8000c101114 */
[----:B------:R-:W2:Y:S01]  /*33d0*/  @!P3 LDG.E.U8 R28, desc[UR20][R38.64] ;  /* 0x00000014261cb981 */ /* 0x000ea2000c1e1100 */
[----:B------:R-:W-:-:S13]  /*33e0*/  ISETP.LT.OR P2, PT, R25, 0x2, !P0 ;  /* 0x000000021900780c */ /* 0x000fda0004741670 */
[----:B-1----:R-:W1:Y:S01]  /*33f0*/  @!P2 LDC.64 R44, c[0x0][0x5c0] ;  /* 0x00017000ff2cab82 */ /* 0x002e620000000a00 */
[----:B0-----:R-:W-:-:S04]  /*3400*/  @!P3 IADD3 R34, P4, P5, R12, R34, R19 ;  /* 0x000000220c22b210 */ /* 0x001fc80007d9e013 */
[----:B------:R-:W-:Y:S02]  /*3410*/  @!P3 IADD3.X R35, R27, R35, R16, P4, P5 ;  /* 0x000000231b23b210 */ /* 0x000fe400027ea410 */
[----:B--2---:R-:W-:-:S04]  /*3420*/  LOP3.LUT R28, R28, 0xff, RZ, 0xc0, !PT ;  /* 0x000000ff1c1c7812 */ /* 0x004fc800078ec0ff */
[----:B------:R-:W-:-:S05]  /*3430*/  F2FP.F16.E4M3.UNPACK_B R28, R28 ;  /* 0x0000001cff1c723e */ /* 0x000fca00020006ff */
[----:B------:R-:W-:-:S05]  /*3440*/  HADD2.F32 R28, -RZ, R28.H0_H0 ;  /* 0x2000001cff1c7230 */ /* 0x000fca0000004100 */
[----:B------:R-:W-:-:S04]  /*3450*/  FMUL R28, R28, R9 ;  /* 0x000000091c1c7220 */ /* 0x000fc80000400000 */
[----:B------:R-:W-:-:S05]  /*3460*/  FFMA R28, R83, R8, R28 ;  /* 0x00000008531c7223 */ /* 0x000fca000000001c */
[----:B------:R-:W-:Y:S02]  /*3470*/  F2FP.SATFINITE.E4M3.F32.PACK_AB_MERGE_C R43, RZ, R28, RZ ;  /* 0x0000001cff2b723e */ /* 0x000fe400048070ff */
[----:B------:R-:W-:-:S03]  /*3480*/  PRMT R28, RZ, 0x7610, R28 ;  /* 0x00007610ff1c7816 */ /* 0x000fc6000000001c */
[----:B------:R0:W-:Y:S04]  /*3490*/  @!P3 STG.E.U8 desc[UR20][R34.64], R43 ;  /* 0x0000002b2200b986 */ /* 0x0001e8000c101114 */
[----:B------:R-:W2:Y:S01]  /*34a0*/  @!P2 LDG.E.U8 R28, desc[UR20][R38.64+0x1] ;  /* 0x00000114261ca981 */ /* 0x000ea2000c1e1100 */
[----:B------:R-:W-:Y:S02]  /*34b0*/  ISETP.LT.OR P3, PT, R25, 0x9, !P1 ;  /* 0x000000091900780c */ /* 0x000fe40004f61670 */
[----:B-1----:R-:W-:-:S11]  /*34c0*/  @!P2 IADD3 R40, P4, P5, R12, R44, R19 ;  /* 0x0000002c0c28a210 */ /* 0x002fd60007d9e013 */
[----:B0-----:R-:W0:Y:S01]  /*34d0*/  @!P3 LDC.64 R34, c[0x0][0x5c0] ;  /* 0x00017000ff22bb82 */ /* 0x001e220000000a00 */
[----:B--2---:R-:W-:-:S04]  /*34e0*/  LOP3.LUT R28, R28, 0xff, RZ, 0xc0, !PT ;  /* 0x000000ff1c1c7812 */ /* 0x004fc800078ec0ff */
[----:B------:R-:W-:-:S05]  /*34f0*/  F2FP.F16.E4M3.UNPACK_B R28, R28 ;  /* 0x0000001cff1c723e */ /* 0x000fca00020006ff */
[----:B------:R-:W-:-:S05]  /*3500*/  HADD2.F32 R28, -RZ, R28.H0_H0 ;  /* 0x2000001cff1c7230 */ /* 0x000fca0000004100 */
[----:B------:R-:W-:Y:S01]  /*3510*/  FMUL R41, R28, R9 ;  /* 0x000000091c297220 */ /* 0x000fe20000400000 */
[----:B------:R-:W-:-:S03]  /*3520*/  PRMT R28, RZ, 0x7610, R28 ;  /* 0x00007610ff1c7816 */ /* 0x000fc6000000001c */
[----:B------:R-:W-:Y:S01]  /*3530*/  FFMA R78, R78, R8, R41 ;  /* 0x000000084e4e7223 */ /* 0x000fe20000000029 */
[----:B------:R-:W-:-:S04]  /*3540*/  @!P2 IADD3.X R41, R27, R45, R16, P4, P5 ;  /* 0x0000002d1b29a210 */ /* 0x000fc800027ea410 */
[----:B------:R-:W-:-:S05]  /*3550*/  F2FP.SATFINITE.E4M3.F32.PACK_AB_MERGE_C R43, RZ, R78, RZ ;  /* 0x0000004eff2b723e */ /* 0x000fca00048070ff */
[----:B------:R1:W-:Y:S04]  /*3560*/  @!P2 STG.E.U8 desc[UR20][R40.64+0x1], R43 ;  /* 0x0000012b2800a986 */ /* 0x0003e8000c101114 */
[----:B------:R-:W2:Y:S01]  /*3570*/  @!P3 LDG.E.U8 R28, desc[UR20][R36.64+0x8] ;  /* 0x00000814241cb981 */ /* 0x000ea2000c1e1100 */
[----:B------:R-:W-:Y:S02]  /*3580*/  ISETP.LT.OR P1, PT, R25, 0xa, !P1 ;  /* 0x0000000a1900780c */ /* 0x000fe40004f21670 */
[----:B0-----:R-:W-:-:S05]  /*3590*/  @!P3 IADD3 R34, P2, R12, R34, RZ ;  /* 0x000000220c22b210 */ /* 0x001fca0007f5e0ff */
[----:B------:R-:W-:-:S06]  /*35a0*/  @!P3 IMAD.X R35, R27, 0x1, R35, P2 ;  /* 0x000000011b23b824 */ /* 0x000fcc00010e0623 */
[----:B------:R-:W0:Y:S01]  /*35b0*/  @!P1 LDC.64 R44, c[0x0][0x5c0] ;  /* 0x00017000ff2c9b82 */ /* 0x000e220000000a00 */
[----:B--2---:R-:W-:-:S04]  /*35c0*/  LOP3.LUT R28, R28, 0xff, RZ, 0xc0, !PT ;  /* 0x000000ff1c1c7812 */ /* 0x004fc800078ec0ff */
[----:B------:R-:W-:-:S05]  /*35d0*/  F2FP.F16.E4M3.UNPACK_B R28, R28 ;  /* 0x0000001cff1c723e */ /* 0x000fca00020006ff */
[----:B------:R-:W-:-:S05]  /*35e0*/  HADD2.F32 R28, -RZ, R28.H0_H0 ;  /* 0x2000001cff1c7230 */ /* 0x000fca0000004100 */
[----:B------:R-:W-:-:S04]  /*35f0*/  FMUL R28, R28, R9 ;  /* 0x000000091c1c7220 */ /* 0x000fc80000400000 */
[----:B------:R-:W-:-:S05]  /*3600*/  FFMA R28, R81, R8, R28 ;  /* 0x00000008511c7223 */ /* 0x000fca000000001c */
[----:B-1----:R-:W-:Y:S02]  /*3610*/  F2FP.SATFINITE.E4M3.F32.PACK_AB_MERGE_C R43, RZ, R28, RZ ;  /* 0x0000001cff2b723e */ /* 0x002fe400048070ff */
[----:B------:R-:W-:-:S03]  /*3620*/  PRMT R28, RZ, 0x7610, R28 ;  /* 0x00007610ff1c7816 */ /* 0x000fc6000000001c */
[----:B------:R1:W-:Y:S04]  /*3630*/  @!P3 STG.E.U8 desc[UR20][R34.64+0x8], R43 ;  /* 0x0000082b2200b986 */ /* 0x0003e8000c101114 */
[----:B------:R-:W2:Y:S01]  /*3640*/  @!P1 LDG.E.U8 R28, desc[UR20][R36.64+0x9] ;  /* 0x00000914241c9981 */ /* 0x000ea2000c1e1100 */
[----:B------:R-:W-:Y:S02]  /*3650*/  ISETP.LT.OR P2, PT, R25, 0x9, !P0 ;  /* 0x000000091900780c */ /* 0x000fe40004741670 */
[----:B0-----:R-:W-:-:S11]  /*3660*/  @!P1 IADD3 R40, P3, R12, R44, RZ ;  /* 0x0000002c0c289210 */ /* 0x001fd60007f7e0ff */
[----:B-1----:R-:W0:Y:S01]  /*3670*/  @!P2 LDC.64 R34, c[0x0][0x5c0] ;  /* 0x00017000ff22ab82 */ /* 0x002e220000000a00 */
[----:B--2---:R-:W-:-:S04]  /*3680*/  LOP3.LUT R28, R28, 0xff, RZ, 0xc0, !PT ;  /* 0x000000ff1c1c7812 */ /* 0x004fc800078ec0ff */
[----:B------:R-:W-:-:S05]  /*3690*/  F2FP.F16.E4M3.UNPACK_B R28, R28 ;  /* 0x0000001cff1c723e */ /* 0x000fca00020006ff */
[----:B------:R-:W-:-:S05]  /*36a0*/  HADD2.F32 R28, -RZ, R28.H0_H0 ;  /* 0x2000001cff1c7230 */ /* 0x000fca0000004100 */
[----:B------:R-:W-:Y:S01]  /*36b0*/  FMUL R41, R28, R9 ;  /* 0x000000091c297220 */ /* 0x000fe20000400000 */
[----:B------:R-:W-:-:S03]  /*36c0*/  PRMT R28, RZ, 0x7610, R28 ;  /* 0x00007610ff1c7816 */ /* 0x000fc6000000001c */
[----:B------:R-:W-:Y:S01]  /*36d0*/  FFMA R76, R76, R8, R41 ;  /* 0x000000084c4c7223 */ /* 0x000fe20000000029 */
[----:B------:R-:W-:-:S04]  /*36e0*/  @!P1 IMAD.X R41, R27, 0x1, R45, P3 ;  /* 0x000000011b299824 */ /* 0x000fc800018e062d */
[----:B------:R-:W-:-:S05]  /*36f0*/  F2FP.SATFINITE.E4M3.F32.PACK_AB_MERGE_C R43, RZ, R76, RZ ;  /* 0x0000004cff2b723e */ /* 0x000fca00048070ff */
[----:B------:R1:W-:Y:S04]  /*3700*/  @!P1 STG.E.U8 desc[UR20][R40.64+0x9], R43 ;  /* 0x0000092b28009986 */ /* 0x0003e8000c101114 */
[----:B------:R-:W2:Y:S01]  /*3710*/  @!P2 LDG.E.U8 R28, desc[UR20][R38.64+0x8] ;  /* 0x00000814261ca981 */ /* 0x000ea2000c1e1100 */
[----:B------:R-:W-:Y:S02]  /*3720*/  ISETP.LT.OR P1, PT, R25, 0xa, !P0 ;  /* 0x0000000a1900780c */ /* 0x000fe40004721670 */
[----:B0-----:R-:W-:-:S04]  /*3730*/  @!P2 IADD3 R34, P0, P3, R12, R34, R19 ;  /* 0x000000220c22a210 */ /* 0x001fc80007b1e013 */
[----:B------:R-:W-:-:S07]  /*3740*/  @!P2 IADD3.X R35, R27, R35, R16, P0, P3 ;  /* 0x000000231b23a210 */ /* 0x000fce00007e6410 */
        /* <DEDUP_REMOVED lines=9> */
[----:B------:R0:W2:Y:S01]  /*37e0*/  @!P1 LDG.E.U8 R28, desc[UR20][R38.64+0x9] ;  /* 0x00000914261c9981 */ /* 0x0000a2000c1e1100 */
[----:B------:R-:W-:-:S05]  /*37f0*/  IADD3 R41, P0, R33, 0x80, RZ ;  /* 0x0000008021297810 */ /* 0x000fca0007f1e0ff */
[----:B------:R-:W-:Y:S01]  /*3800*/  IMAD.X R32, RZ, RZ, R29, P0 ;  /* 0x000000ffff207224 */ /* 0x000fe200000e061d */
[----:B------:R-:W-:Y:S01]  /*3810*/  ISETP.GE.AND P0, PT, R26, 0x81, PT ;  /* 0x000000811a00780c */ /* 0x000fe20003f06270 */
[----:B-1----:R-:W-:Y:S01]  /*3820*/  IMAD.WIDE.U32 R34, R41, UR6, R30 ;  /* 0x0000000629227c25 */ /* 0x002fe2000f8e001e */
[----:B0-----:R-:W-:-:S03]  /*3830*/  @!P1 IADD3 R38, P4, P5, R12, R44, R19 ;  /* 0x0000002c0c269210 */ /* 0x001fc60007d9e013 */
[----:B------:R-:W-:Y:S01]  /*3840*/  IMAD R32, R32, UR6, RZ ;  /* 0x0000000620207c24 */ /* 0x000fe2000f8e02ff */
[----:B------:R-:W-:Y:S02]  /*3850*/  ISETP.LT.OR P3, PT, R25, 0x1, !P0 ;  /* 0x000000011900780c */ /* 0x000fe40004761670 */
[----:B------:R-:W-:Y:S01]  /*3860*/  IADD3 R36, P2, R34, UR10, RZ ;  /* 0x0000000a22247c10 */ /* 0x000fe2000ff5e0ff */
[----:B------:R-:W-:Y:S01]  /*3870*/  IMAD R41, R41, UR7, R32 ;  /* 0x0000000729297c24 */ /* 0x000fe2000f8e0220 */
[----:B------:R-:W-:Y:S02]  /*3880*/  @!P1 IADD3.X R39, R27, R45, R16, P4, P5 ;  /* 0x0000002d1b279210 */ /* 0x000fe400027ea410 */
        /* <DEDUP_REMOVED lines=12> */
[----:B------:R-:W3:Y:S01]  /*3950*/  @!P2 LDC.64 R44, c[0x0][0x5c0] ;  /* 0x00017000ff2cab82 */ /* 0x000ee20000000a00 */
[----:B0-----:R-:W-:-:S04]  /*3960*/  @!P3 IADD3 R34, P1, P4, R12, R34, R17 ;  /* 0x000000220c22b210 */ /* 0x001fc80007c3e011 */
[----:B------:R-:W-:Y:S02]  /*3970*/  @!P3 IADD3.X R35, R27, R35, R14, P1, P4 ;  /* 0x000000231b23b210 */ /* 0x000fe40000fe840e */
        /* <DEDUP_REMOVED lines=9> */
[----:B------:R-:W-:Y:S02]  /*3a10*/  IADD3 R41, P1, R33, 0x88, RZ ;  /* 0x0000008821297810 */ /* 0x000fe40007f3e0ff */
[----:B---3--:R-:W-:-:S03]  /*3a20*/  @!P2 IADD3 R40, P4, P5, R12, R44, R17 ;  /* 0x0000002c0c28a210 */ /* 0x008fc60007d9e011 */
[----:B------:R-:W-:Y:S01]  /*3a30*/  IMAD.X R32, RZ, RZ, R29, P1 ;  /* 0x000000ffff207224 */ /* 0x000fe200008e061d */
[----:B------:R-:W-:Y:S01]  /*3a40*/  ISETP.GE.AND P1, PT, R26, 0x89, PT ;  /* 0x000000891a00780c */ /* 0x000fe20003f26270 */
[----:B0-----:R-:W-:-:S03]  /*3a50*/  IMAD.WIDE.U32 R34, R41, UR6, R30 ;  /* 0x0000000629227c25 */ /* 0x001fc6000f8e001e */
[----:B------:R-:W-:Y:S01]  /*3a60*/  ISETP.LT.OR P3, PT, R25, 0x1, !P1 ;  /* 0x000000011900780c */ /* 0x000fe20004f61670 */
[----:B------:R-:W-:-:S04]  /*3a70*/  IMAD R32, R32, UR6, RZ ;  /* 0x0000000620207c24 */ /* 0x000fc8000f8e02ff */
[----:B------:R-:W-:Y:S01]  /*3a80*/  IMAD R43, R41, UR7, R32 ;  /* 0x00000007292b7c24 */ /* 0x000fe2000f8e0220 */
[----:B------:R-:W-:Y:S02]  /*3a90*/  @!P2 IADD3.X R41, R27, R45, R14, P4, P5 ;  /* 0x0000002d1b29a210 */ /* 0x000fe400027ea40e */
[----:B------:R-:W-:Y:S02]  /*3aa0*/  IADD3 R38, P4, R34, UR10, RZ ;  /* 0x0000000a22267c10 */ /* 0x000fe4000ff9e0ff */
        /* <DEDUP_REMOVED lines=11> */
[----:B------:R-:W-:-:S02]  /*3b60*/  @!P3 IADD3 R35, P4, P5, R19, R12, R17 ;  /* 0x0000000c1323b210 */ /* 0x000fc40007d9e011 */
[----:B------:R-:W-:Y:S02]  /*3b70*/  ISETP.LT.OR P2, PT, R25, 0x2, !P1 ;  /* 0x000000021900780c */ /* 0x000fe40004f41670 */
[----:B------:R-:W-:-:S11]  /*3b80*/  @!P3 IADD3.X R32, R16, R27, R14, P4, P5 ;  /* 0x0000001b1020b210 */ /* 0x000fd600027ea40e */
[----:B------:R-:W3:Y:S01]  /*3b90*/  @!P2 LDC.64 R46, c[0x0][0x5c0] ;  /* 0x00017000ff2eab82 */ /* 0x000ee20000000a00 */
[----:B0-----:R-:W-:-:S05]  /*3ba0*/  @!P3 IADD3 R34, P4, R35, R42, RZ ;  /* 0x0000002a2322b210 */ /* 0x001fca0007f9e0ff */
[----:B------:R-:W-:Y:S01]  /*3bb0*/  @!P3 IMAD.X R35, R32, 0x1, R43, P4 ;  /* 0x000000012023b824 */ /* 0x000fe200020e062b */
        /* <DEDUP_REMOVED lines=9> */
[----:B-1----:R-:W-:Y:S02]  /*3c50*/  @!P2 IADD3 R45, P4, P5, R19, R12, R17 ;  /* 0x0000000c132da210 */ /* 0x002fe40007d9e011 */
[----:B------:R-:W-:-:S13]  /*3c60*/  ISETP.LT.OR P3, PT, R25, 0x9, !P0 ;  /* 0x000000091900780c */ /* 0x000fda0004761670 */
[----:B0-----:R-:W0:Y:S01]  /*3c70*/  @!P3 LDC.64 R34, c[0x0][0x5c0] ;  /* 0x00017000ff22bb82 */ /* 0x001e220000000a00 */
[----:B--2---:R-:W-:-:S04]  /*3c80*/  LOP3.LUT R28, R28, 0xff, RZ, 0xc0, !PT ;  /* 0x000000ff1c1c7812 */ /* 0x004fc800078ec0ff */
[----:B------:R-:W-:-:S05]  /*3c90*/  F2FP.F16.E4M3.UNPACK_B R28, R28 ;  /* 0x0000001cff1c723e */ /* 0x000fca00020006ff */
[----:B------:R-:W-:-:S05]  /*3ca0*/  HADD2.F32 R28, -RZ, R28.H0_H0 ;  /* 0x2000001cff1c7230 */ /* 0x000fca0000004100 */
[----:B------:R-:W-:Y:S01]  /*3cb0*/  FMUL R41, R28, R9 ;  /* 0x000000091c297220 */ /* 0x000fe20000400000 */
[----:B------:R-:W-:Y:S02]  /*3cc0*/  @!P2 IADD3.X R28, R16, R27, R14, P4, P5 ;  /* 0x0000001b101ca210 */ /* 0x000fe400027ea40e */
[----:B---3--:R-:W-:Y:S01]  /*3cd0*/  @!P2 IADD3 R40, P4, R45, R46, RZ ;  /* 0x0000002e2d28a210 */ /* 0x008fe20007f9e0ff */
[----:B------:R-:W-:-:S04]  /*3ce0*/  FFMA R70, R70, R8, R41 ;  /* 0x0000000846467223 */ /* 0x000fc80000000029 */
[----:B------:R-:W-:Y:S01]  /*3cf0*/  @!P2 IMAD.X R41, R28, 0x1, R47, P4 ;  /* 0x000000011c29a824 */ /* 0x000fe200020e062f */
[----:B------:R-:W-:Y:S02]  /*3d00*/  F2FP.SATFINITE.E4M3.F32.PACK_AB_MERGE_C R43, RZ, R70, RZ ;  /* 0x00000046ff2b723e */ /* 0x000fe400048070ff */
[----:B------:R-:W-:-:S03]  /*3d10*/  PRMT R28, RZ, 0x7610, R28 ;  /* 0x00007610ff1c7816 */ /* 0x000fc6000000001c */
        /* <DEDUP_REMOVED lines=14> */
[----:B------:R2:W3:Y:S01]  /*3e00*/  @!P0 LDG.E.U8 R28, desc[UR20][R36.64+0x9] ;  /* 0x00000914241c8981 */ /* 0x0004e2000c1e1100 */
[----:B------:R-:W-:Y:S02]  /*3e10*/  ISETP.LT.OR P2, PT, R25, 0x9, !P1 ;  /* 0x000000091900780c */ /* 0x000fe40004f41670 */
[----:B0-----:R-:W-:-:S11]  /*3e20*/  @!P0 IADD3 R40, P3, P4, R12, R44, R17 ;  /* 0x0000002c0c288210 */ /* 0x001fd60007c7e011 */
[----:B--2---:R-:W0:Y:S01]  /*3e30*/  @!P2 LDC.64 R36, c[0x0][0x5c0] ;  /* 0x00017000ff24ab82 */ /* 0x004e220000000a00 */
[----:B---3--:R-:W-:-:S04]  /*3e40*/  LOP3.LUT R28, R28, 0xff, RZ, 0xc0, !PT ;  /* 0x000000ff1c1c7812 */ /* 0x008fc800078ec0ff */
[----:B------:R-:W-:-:S05]  /*3e50*/  F2FP.F16.E4M3.UNPACK_B R28, R28 ;  /* 0x0000001cff1c723e */ /* 0x000fca00020006ff */
[----:B------:R-:W-:-:S05]  /*3e60*/  HADD2.F32 R28, -RZ, R28.H0_H0 ;  /* 0x2000001cff1c7230 */ /* 0x000fca0000004100 */
[----:B------:R-:W-:Y:S01]  /*3e70*/  FMUL R41, R28, R9 ;  /* 0x000000091c297220 */ /* 0x000fe20000400000 */
[----:B------:R-:W-:-:S03]  /*3e80*/  PRMT R28, RZ, 0x7610, R28 ;  /* 0x00007610ff1c7816 */ /* 0x000fc6000000001c */
[----:B------:R-:W-:Y:S01]  /*3e90*/  FFMA R68, R68, R8, R41 ;  /* 0x0000000844447223 */ /* 0x000fe20000000029 */
[----:B------:R-:W-:-:S04]  /*3ea0*/  @!P0 IADD3.X R41, R27, R45, R14, P3, P4 ;  /* 0x0000002d1b298210 */ /* 0x000fc80001fe840e */
[----:B-1----:R-:W-:-:S05]  /*3eb0*/  F2FP.SATFINITE.E4M3.F32.PACK_AB_MERGE_C R43, RZ, R68, RZ ;  /* 0x00000044ff2b723e */ /* 0x002fca00048070ff */
[----:B------:R1:W-:Y:S04]  /*3ec0*/  @!P0 STG.E.U8 desc[UR20][R40.64+0x9], R43 ;  /* 0x0000092b28008986 */ /* 0x0003e8000c101114 */
[----:B------:R-:W2:Y:S01]  /*3ed0*/  @!P2 LDG.E.U8 R28, desc[UR20][R38.64+0x8] ;  /* 0x00000814261ca981 */ /* 0x000ea2000c1e1100 */
[----:B------:R-:W-:Y:S02]  /*3ee0*/  @!P2 IADD3 R35, P0, P3, R19, R12, R17 ;  /* 0x0000000c1323a210 */ /* 0x000fe40007b1e011 */
[----:B------:R-:W-:Y:S02]  /*3ef0*/  ISETP.LT.OR P1, PT, R25, 0xa, !P1 ;  /* 0x0000000a1900780c */ /* 0x000fe40004f21670 */
[----:B0-----:R-:W-:Y:S02]  /*3f00*/  @!P2 IADD3 R34, P4, R35, R36, RZ ;  /* 0x000000242322a210 */ /* 0x001fe40007f9e0ff */
[----:B------:R-:W-:-:S05]  /*3f10*/  @!P2 IADD3.X R32, R16, R27, R14, P0, P3 ;  /* 0x0000001b1020a210 */ /* 0x000fca00007e640e */
[----:B------:R-:W-:-:S04]  /*3f20*/  @!P2 IMAD.X R35, R32, 0x1, R37, P4 ;  /* 0x000000012023a824 */ /* 0x000fc800020e0625 */
        /* <DEDUP_REMOVED lines=10> */
[----:B------:R-:W-:Y:S02]  /*3fd0*/  IADD3 R41, P0, R33, 0x100, RZ ;  /* 0x0000010021297810 */ /* 0x000fe40007f1e0ff */
[----:B------:R-:W-:-:S04]  /*3fe0*/  @!P1 IADD3 R45, P4, P5, R19, R12, R17 ;  /* 0x0000000c132d9210 */ /* 0x000fc80007d9e011 */
[----:B------:R-:W-:Y:S01]  /*3ff0*/  @!P1 IADD3.X R32, R16, R27, R14, P4, P5 ;  /* 0x0000001b10209210 */ /* 0x000fe200027ea40e */
[----:B-1----:R-:W-:Y:S01]  /*4000*/  IMAD.WIDE.U32 R34, R41, UR6, R30 ;  /* 0x0000000629227c25 */ /* 0x002fe2000f8e001e */
[----:B0-----:R-:W-:Y:S02]  /*4010*/  @!P1 IADD3 R38, P3, R45, R46, RZ ;  /* 0x0000002e2d269210 */ /* 0x001fe40007f7e0ff */
[----:B------:R-:W-:-:S03]  /*4020*/  IADD3 R36, P4, R34, UR10, RZ ;  /* 0x0000000a22247c10 */ /* 0x000fc6000ff9e0ff */
[----:B------:R-:W-:Y:S01]  /*4030*/  @!P1 IMAD.X R39, R32, 0x1, R47, P3 ;  /* 0x0000000120279824 */ /* 0x000fe200018e062f */
[----:B--2---:R-:W-:-:S04]  /*4040*/  LOP3.LUT R28, R28, 0xff, RZ, 0xc0, !PT ;  /* 0x000000ff1c1c7812 */ /* 0x004fc800078ec0ff */
[----:B------:R-:W-:-:S05]  /*4050*/  F2FP.F16.E4M3.UNPACK_B R28, R28 ;  /* 0x0000001cff1c723e */ /* 0x000fca00020006ff */
[----:B------:R-:W-:-:S05]  /*4060*/  HADD2.F32 R28, -RZ, R28.H0_H0 ;  /* 0x2000001cff1c7230 */ /* 0x000fca0000004100 */
[----:B------:R-:W-:Y:S01]  /*4070*/  FMUL R37, R28, R9 ;  /* 0x000000091c257220 */ /* 0x000fe20000400000 */
[----:B------:R-:W-:Y:S01]  /*4080*/  IMAD.X R28, RZ, RZ, R29, P0 ;  /* 0x000000ffff1c7224 */ /* 0x000fe200000e061d */
[----:B------:R-:W-:Y:S02]  /*4090*/  ISETP.GE.AND P0, PT, R26, 0x101, PT ;  /* 0x000001011a00780c */ /* 0x000fe40003f06270 */
[----:B------:R-:W-:Y:S01]  /*40a0*/  FFMA R37, R66, R8, R37 ;  /* 0x0000000842257223 */ /* 0x000fe20000000025 */
[----:B------:R-:W-:Y:S01]  /*40b0*/  IMAD R28, R28, UR6, RZ ;  /* 0x000000061c1c7c24 */ /* 0x000fe2000f8e02ff */
[----:B------:R-:W-:-:S03]  /*40c0*/  ISETP.LT.OR P2, PT, R25, 0x1, !P0 ;  /* 0x000000011900780c */ /* 0x000fc60004741670 */
[--C-:B------:R-:W-:Y:S01]  /*40d0*/  IMAD R41, R41, UR7, R28.reuse ;  /* 0x0000000729297c24 */ /* 0x100fe2000f8e021c */
[----:B------:R-:W-:Y:S02]  /*40e0*/  F2FP.SATFINITE.E4M3.F32.PACK_AB_MERGE_C R43, RZ, R37, RZ ;  /* 0x00000025ff2b723e */ /* 0x000fe400048070ff */
[----:B------:R-:W-:Y:S02]  /*40f0*/  PRMT R28, RZ, 0x7610, R28 ;  /* 0x00007610ff1c7816 */ /* 0x000fe4000000001c */
[----:B------:R-:W-:Y:S01]  /*4100*/  IADD3.X R37, R35, UR11, R41, P4, !PT ;  /* 0x0000000b23257c10 */ /* 0x000fe2000a7fe429 */
[----:B------:R0:W-:Y:S04]  /*4110*/  @!P1 STG.E.U8 desc[UR20][R38.64+0x9], R43 ;  /* 0x0000092b26009986 */ /* 0x0001e8000c101114 */
[----:B------:R-:W2:Y:S01]  /*4120*/  @!P2 LDG.E.U8 R28, desc[UR20][R36.64] ;  /* 0x00000014241ca981 */ /* 0x000ea2000c1e1100 */
[----:B------:R-:W1:Y:S01]  /*4130*/  @!P2 LDC.64 R34, c[0x0][0x5c0] ;  /* 0x00017000ff22ab82 */ /* 0x000e620000000a00 */
[----:B------:R-:W-:-:S13]  /*4140*/  ISETP.LT.OR P3, PT, R25, 0x2, !P0 ;  /* 0x000000021900780c */ /* 0x000fda0004761670 */
[----:B------:R-:W3:Y:S01]  /*4150*/  @!P3 LDC.64 R44, c[0x0][0x5c0] ;  /* 0x00017000ff2cbb82 */ /* 0x000ee20000000a00 */
[----:B-1----:R-:W-:-:S04]  /*4160*/  @!P2 IADD3 R34, P1, P4, R12, R34, R21 ;  /* 0x000000220c22a210 */ /* 0x002fc80007c3e015 */
[----:B------:R-:W-:Y:S02]  /*4170*/  @!P2 IADD3.X R35, R27, R35, R15, P1, P4 ;  /* 0x000000231b23a210 */ /* 0x000fe40000fe840f */
[----:B--2---:R-:W-:-:S04]  /*4180*/  LOP3.LUT R28, R28, 0xff, RZ, 0xc0, !PT ;  /* 0x000000ff1c1c7812 */ /* 0x004fc800078ec0ff */
[----:B------:R-:W-:-:S05]  /*4190*/  F2FP.F16.E4M3.UNPACK_B R28, R28 ;  /* 0x0000001cff1c723e */ /* 0x000fca00020006ff */
[----:B------:R-:W-:-:S05]  /*41a0*/  HADD2.F32 R28, -RZ, R28.H0_H0 ;  /* 0x2000001cff1c7230 */ /* 0x000fca0000004100 */
[----:B------:R-:W-:-:S04]  /*41b0*/  FMUL R28, R28, R9 ;  /* 0x000000091c1c7220 */ /* 0x000fc80000400000 */
[----:B------:R-:W-:-:S05]  /*41c0*/  FFMA R28, R69, R8, R28 ;  /* 0x00000008451c7223 */ /* 0x000fca000000001c */
[----:B0-----:R-:W-:Y:S02]  /*41d0*/  F2FP.SATFINITE.E4M3.F32.PACK_AB_MERGE_C R39, RZ, R28, RZ ;  /* 0x0000001cff27723e */ /* 0x001fe400048070ff */
        /* <DEDUP_REMOVED lines=118> */
[----:B------:R-:W-:Y:S01]  /*4940*/  @!P2 IMAD.MOV.U32 R34, RZ, RZ, R12 ;  /* 0x000000ffff22a224 */ /* 0x000fe200078e000c */
[----:B------:R-:W-:Y:S01]  /*4950*/  ISETP.LT.OR P3, PT, R25, 0x2, !P0 ;  /* 0x000000021900780c */ /* 0x000fe20004761670 */
[----:B------:R-:W-:-:S02]  /*4960*/  @!P2 IMAD.MOV.U32 R35, RZ, RZ, R27 ;  /* 0x000000ffff23a224 */ /* 0x000fc400078e001b */
[----:B------:R-:W-:Y:S02]  /*4970*/  @!P2 IMAD R32, R11, 0x180, RZ ;  /* 0x000001800b20a824 */ /* 0x000fe400078e02ff */
[----:B------:R-:W-:-:S08]  /*4980*/  @!P2 IMAD.WIDE.U32 R34, R10, 0x180, R34 ;  /* 0x000001800a22a825 */ /* 0x000fd000078e0022 */
[----:B0-----:R-:W0:Y:S01]  /*4990*/  @!P3 LDC.64 R42, c[0x0][0x5c0] ;  /* 0x00017000ff2abb82 */ /* 0x001e220000000a00 */
[----:B-1----:R-:W-:-:S04]  /*49a0*/  @!P2 IADD3 R34, P1, R34, R40, RZ ;  /* 0x000000282222a210 */ /* 0x002fc80007f3e0ff */
[----:B------:R-:W-:Y:S02]  /*49b0*/  @!P2 IADD3.X R35, R41, R35, R32, P1, !PT ;  /* 0x000000232923a210 */ /* 0x000fe40000ffe420 */
        /* <DEDUP_REMOVED lines=9> */
[----:B------:R-:W-:-:S05]  /*4a50*/  IADD3 R39, P1, R33, 0x188, RZ ;  /* 0x0000018821277810 */ /* 0x000fca0007f3e0ff */
[----:B------:R-:W-:Y:S01]  /*4a60*/  IMAD.X R32, RZ, RZ, R29, P1 ;  /* 0x000000ffff207224 */ /* 0x000fe200008e061d */
[----:B------:R-:W-:Y:S01]  /*4a70*/  ISETP.GE.AND P1, PT, R26, 0x189, PT ;  /* 0x000001891a00780c */ /* 0x000fe20003f26270 */
[----:B------:R-:W-:Y:S02]  /*4a80*/  @!P3 IMAD.MOV.U32 R26, RZ, RZ, R12 ;  /* 0x000000ffff1ab224 */ /* 0x000fe400078e000c */
[----:B------:R-:W-:Y:S01]  /*4a90*/  IMAD R32, R32, UR6, RZ ;  /* 0x0000000620207c24 */ /* 0x000fe2000f8e02ff */
[----:B------:R-:W-:Y:S01]  /*4aa0*/  ISETP.LT.OR P2, PT, R25, 0x1, !P1 ;  /* 0x000000011900780c */ /* 0x000fe20004f41670 */
[----:B------:R-:W-:-:S04]  /*4ab0*/  IMAD.WIDE.U32 R30, R39, UR6, R30 ;  /* 0x00000006271e7c25 */ /* 0x000fc8000f8e001e */
[----:B------:R-:W-:Y:S01]  /*4ac0*/  IMAD R39, R39, UR7, R32 ;  /* 0x0000000727277c24 */ /* 0x000fe2000f8e0220 */
[----:B------:R-:W-:-:S04]  /*4ad0*/  IADD3 R30, P4, R30, UR10, RZ ;  /* 0x0000000a1e1e7c10 */ /* 0x000fc8000ff9e0ff */
[----:B------:R-:W-:-:S03]  /*4ae0*/  IADD3.X R31, R31, UR11, R39, P4, !PT ;  /* 0x0000000b1f1f7c10 */ /* 0x000fc6000a7fe427 */
[----:B-1----:R-:W1:Y:S01]  /*4af0*/  @!P2 LDC.64 R40, c[0x0][0x5c0] ;  /* 0x00017000ff28ab82 */ /* 0x002e620000000a00 */
[----:B--2---:R-:W-:-:S04]  /*4b00*/  LOP3.LUT R28, R28, 0xff, RZ, 0xc0, !PT ;  /* 0x000000ff1c1c7812 */ /* 0x004fc800078ec0ff */
[----:B------:R-:W-:-:S05]  /*4b10*/  F2FP.F16.E4M3.UNPACK_B R28, R28 ;  /* 0x0000001cff1c723e */ /* 0x000fca00020006ff */
[----:B------:R-:W-:-:S05]  /*4b20*/  HADD2.F32 R28, -RZ, R28.H0_H0 ;  /* 0x2000001cff1c7230 */ /* 0x000fca0000004100 */
[----:B------:R-:W-:Y:S01]  /*4b30*/  FMUL R33, R28, R9 ;  /* 0x000000091c217220 */ /* 0x000fe20000400000 */
[----:B------:R-:W-:-:S04]  /*4b40*/  @!P3 IMAD.WIDE.U32 R28, R10, 0x180, R26 ;  /* 0x000001800a1cb825 */ /* 0x000fc800078e001a */
[----:B------:R-:W-:Y:S01]  /*4b50*/  FFMA R33, R56, R8, R33 ;  /* 0x0000000838217223 */ /* 0x000fe20000000021 */
[----:B------:R-:W-:Y:S01]  /*4b60*/  @!P3 IMAD R26, R11, 0x180, RZ ;  /* 0x000001800b1ab824 */ /* 0x000fe200078e02ff */
[----:B0-----:R-:W-:-:S03]  /*4b70*/  @!P3 IADD3 R28, P5, R28, R42, RZ ;  /* 0x0000002a1c1cb210 */ /* 0x001fc60007fbe0ff */
[----:B------:R-:W-:Y:S02]  /*4b80*/  F2FP.SATFINITE.E4M3.F32.PACK_AB_MERGE_C R35, RZ, R33, RZ ;  /* 0x00000021ff23723e */ /* 0x000fe400048070ff */
[--C-:B------:R-:W-:Y:S02]  /*4b90*/  @!P3 IADD3.X R29, R43, R29, R26.reuse, P5, !PT ;  /* 0x0000001d2b1db210 */ /* 0x100fe40002ffe41a */
[----:B------:R-:W-:-:S03]  /*4ba0*/  PRMT R26, RZ, 0x7610, R26 ;  /* 0x00007610ff1a7816 */ /* 0x000fc6000000001a */
[----:B------:R1:W-:Y:S04]  /*4bb0*/  @!P3 STG.E.U8 desc[UR20][R28.64+0x1], R35 ;  /* 0x000001231c00b986 */ /* 0x0003e8000c101114 */
[----:B------:R-:W2:Y:S01]  /*4bc0*/  @!P2 LDG.E.U8 R26, desc[UR20][R30.64] ;  /* 0x000000141e1aa981 */ /* 0x000ea2000c1e1100 */
[----:B------:R-:W-:Y:S01]  /*4bd0*/  @!P2 IMAD R39, R11, 0x180, RZ ;  /* 0x000001800b27a824 */ /* 0x000fe200078e02ff */
[----:B------:R-:W-:-:S13]  /*4be0*/  ISETP.LT.OR P3, PT, R25, 0x2, !P1 ;  /* 0x000000021900780c */ /* 0x000fda0004f61670 */
[----:B------:R-:W0:Y:S01]  /*4bf0*/  @!P3 LDC.64 R42, c[0x0][0x5c0] ;  /* 0x00017000ff2abb82 */ /* 0x000e220000000a00 */
[----:B--2---:R-:W-:-:S04]  /*4c00*/  LOP3.LUT R26, R26, 0xff, RZ, 0xc0, !PT ;  /* 0x000000ff1a1a7812 */ /* 0x004fc800078ec0ff */
[----:B------:R-:W-:-:S05]  /*4c10*/  F2FP.F16.E4M3.UNPACK_B R26, R26 ;  /* 0x0000001aff1a723e */ /* 0x000fca00020006ff */
[----:B------:R-:W-:Y:S02]  /*4c20*/  HADD2.F32 R34, -RZ, R26.H0_H0 ;  /* 0x2000001aff227230 */ /* 0x000fe40000004100 */
[----:B------:R-:W-:-:S03]  /*4c30*/  @!P2 IMAD.MOV.U32 R26, RZ, RZ, R12 ;  /* 0x000000ffff1aa224 */ /* 0x000fc600078e000c */
[----:B------:R-:W-:Y:S01]  /*4c40*/  FMUL R34, R34, R9 ;  /* 0x0000000922227220 */ /* 0x000fe20000400000 */
[----:B------:R-:W-:Y:S01]  /*4c50*/  @!P2 IMAD.WIDE.U32 R32, R10, 0x180, R26 ;  /* 0x000001800a20a825 */ /* 0x000fe200078e001a */
[----:B------:R-:W-:-:S03]  /*4c60*/  PRMT R26, RZ, 0x7610, R26 ;  /* 0x00007610ff1a7816 */ /* 0x000fc6000000001a */
[----:B------:R-:W-:Y:S01]  /*4c70*/  FFMA R34, R59, R8, R34 ;  /* 0x000000083b227223 */ /* 0x000fe20000000022 */
[----:B------:R-:W-:Y:S01]  /*4c80*/  @!P2 IMAD.IADD R39, R33, 0x1, R39 ;  /* 0x000000012127a824 */ /* 0x000fe200078e0227 */
[----:B-1----:R-:W-:-:S04]  /*4c90*/  @!P2 IADD3 R28, P4, P5, R32, R40, R19 ;  /* 0x00000028201ca210 */ /* 0x002fc80007d9e013 */
[----:B------:R-:W-:Y:S02]  /*4ca0*/  @!P2 IADD3.X R29, R39, R41, R16, P4, P5 ;  /* 0x00000029271da210 */ /* 0x000fe400027ea410 */
[----:B------:R-:W-:-:S05]  /*4cb0*/  F2FP.SATFINITE.E4M3.F32.PACK_AB_MERGE_C R39, RZ, R34, RZ ;  /* 0x00000022ff27723e */ /* 0x000fca00048070ff */
[----:B------:R1:W-:Y:S04]  /*4cc0*/  @!P2 STG.E.U8 desc[UR20][R28.64], R39 ;  /* 0x000000271c00a986 */ /* 0x0003e8000c101114 */
[----:B------:R-:W2:Y:S01]  /*4cd0*/  @!P3 LDG.E.U8 R26, desc[UR20][R30.64+0x1] ;  /* 0x000001141e1ab981 */ /* 0x000ea2000c1e1100 */
[----:B------:R-:W-:Y:S01]  /*4ce0*/  @!P3 IMAD R41, R11, 0x180, RZ ;  /* 0x000001800b29b824 */ /* 0x000fe200078e02ff */
[----:B------:R-:W-:-:S13]  /*4cf0*/  ISETP.LT.OR P2, PT, R25, 0x9, !P0 ;  /* 0x000000091900780c */ /* 0x000fda0004741670 */
[----:B-1----:R-:W1:Y:S01]  /*4d00*/  @!P2 LDC.64 R38, c[0x0][0x5c0] ;  /* 0x00017000ff26ab82 */ /* 0x002e620000000a00 */
[----:B--2---:R-:W-:-:S04]  /*4d10*/  LOP3.LUT R26, R26, 0xff, RZ, 0xc0, !PT ;  /* 0x000000ff1a1a7812 */ /* 0x004fc800078ec0ff */
[----:B------:R-:W-:-:S05]  /*4d20*/  F2FP.F16.E4M3.UNPACK_B R26, R26 ;  /* 0x0000001aff1a723e */ /* 0x000fca00020006ff */
[----:B------:R-:W-:Y:S02]  /*4d30*/  HADD2.F32 R34, -RZ, R26.H0_H0 ;  /* 0x2000001aff227230 */ /* 0x000fe40000004100 */
[----:B------:R-:W-:-:S03]  /*4d40*/  @!P3 IMAD.MOV.U32 R26, RZ, RZ, R12 ;  /* 0x000000ffff1ab224 */ /* 0x000fc600078e000c */
[----:B------:R-:W-:Y:S01]  /*4d50*/  FMUL R35, R34, R9 ;  /* 0x0000000922237220 */ /* 0x000fe20000400000 */
[----:B------:R-:W-:-:S04]  /*4d60*/  @!P3 IMAD.WIDE.U32 R32, R10, 0x180, R26 ;  /* 0x000001800a20b825 */ /* 0x000fc800078e001a */
[----:B------:R-:W-:Y:S01]  /*4d70*/  FFMA R35, R22, R8, R35 ;  /* 0x0000000816237223 */ /* 0x000fe20000000023 */
[----:B------:R-:W-:Y:S01]  /*4d80*/  @!P3 IMAD.IADD R41, R33, 0x1, R41 ;  /* 0x000000012129b824 */ /* 0x000fe200078e0229 */
[----:B0-----:R-:W-:Y:S02]  /*4d90*/  @!P3 IADD3 R32, P4, P5, R32, R42, R19 ;  /* 0x0000002a2020b210 */ /* 0x001fe40007d9e013 */
[----:B------:R-:W-:Y:S02]  /*4da0*/  PRMT R22, RZ, 0x7610, R22 ;  /* 0x00007610ff167816 */ /* 0x000fe40000000016 */
[----:B------:R-:W-:Y:S02]  /*4db0*/  @!P3 IADD3.X R33, R41, R43, R16, P4, P5 ;  /* 0x0000002b2921b210 */ /* 0x000fe400027ea410 */
[----:B------:R-:W-:-:S05]  /*4dc0*/  F2FP.SATFINITE.E4M3.F32.PACK_AB_MERGE_C R35, RZ, R35, RZ ;  /* 0x00000023ff23723e */ /* 0x000fca00048070ff */
[----:B------:R0:W-:Y:S04]  /*4dd0*/  @!P3 STG.E.U8 desc[UR20][R32.64+0x1], R35 ;  /* 0x000001232000b986 */ /* 0x0001e8000c101114 */
[----:B------:R-:W2:Y:S01]  /*4de0*/  @!P2 LDG.E.U8 R22, desc[UR20][R36.64+0x8] ;  /* 0x000008142416a981 */ /* 0x000ea2000c1e1100 */
[----:B------:R-:W-:Y:S01]  /*4df0*/  @!P2 IMAD.MOV.U32 R26, RZ, RZ, R12 ;  /* 0x000000ffff1aa224 */ /* 0x000fe200078e000c */
[----:B------:R-:W-:-:S03]  /*4e00*/  ISETP.LT.OR P0, PT, R25, 0xa, !P0 ;  /* 0x0000000a1900780c */ /* 0x000fc60004701670 */
[----:B------:R-:W-:-:S04]  /*4e10*/  @!P2 IMAD.WIDE.U32 R28, R10, 0x180, R26 ;  /* 0x000001800a1ca825 */ /* 0x000fc800078e001a */
[----:B------:R-:W-:Y:S01]  /*4e20*/  @!P2 IMAD R26, R11, 0x180, RZ ;  /* 0x000001800b1aa824 */ /* 0x000fe200078e02ff */
[----:B-1----:R-:W-:-:S04]  /*4e30*/  @!P2 IADD3 R28, P3, R28, R38, RZ ;  /* 0x000000261c1ca210 */ /* 0x002fc80007f7e0ff */
[----:B------:R-:W-:Y:S01]  /*4e40*/  @!P2 IADD3.X R29, R39, R29, R26, P3, !PT ;  /* 0x0000001d271da210 */ /* 0x000fe20001ffe41a */
[----:B------:R-:W1:Y:S01]  /*4e50*/  @!P0 LDC.64 R40, c[0x0][0x5c0] ;  /* 0x00017000ff288b82 */ /* 0x000e620000000a00 */
        /* <DEDUP_REMOVED lines=9> */
[----:B------:R-:W-:Y:S01]  /*4ef0*/  @!P0 IMAD.MOV.U32 R26, RZ, RZ, R12 ;  /* 0x000000ffff1a8224 */ /* 0x000fe200078e000c */
[----:B------:R-:W-:-:S03]  /*4f00*/  ISETP.LT.OR P2, PT, R25, 0x9, !P1 ;  /* 0x000000091900780c */ /* 0x000fc60004f41670 */
[----:B0-----:R-:W-:-:S03]  /*4f10*/  @!P0 IMAD.WIDE.U32 R32, R10, 0x180, R26 ;  /* 0x000001800a208825 */ /* 0x001fc600078e001a */
[----:B-1----:R-:W-:-:S07]  /*4f20*/  @!P0 IADD3 R28, P3, R32, R40, RZ ;  /* 0x00000028201c8210 */ /* 0x002fce0007f7e0ff */
[----:B------:R-:W0:Y:S01]  /*4f30*/  @!P2 LDC.64 R38, c[0x0][0x5c0] ;  /* 0x00017000ff26ab82 */ /* 0x000e220000000a00 */
[----:B--2---:R-:W-:-:S04]  /*4f40*/  LOP3.LUT R22, R22, 0xff, RZ, 0xc0, !PT ;  /* 0x000000ff16167812 */ /* 0x004fc800078ec0ff */
[----:B------:R-:W-:-:S05]  /*4f50*/  F2FP.F16.E4M3.UNPACK_B R22, R22 ;  /* 0x00000016ff16723e */ /* 0x000fca00020006ff */
[----:B------:R-:W-:-:S05]  /*4f60*/  HADD2.F32 R22, -RZ, R22.H0_H0 ;  /* 0x20000016ff167230 */ /* 0x000fca0000004100 */
[----:B------:R-:W-:-:S04]  /*4f70*/  FMUL R35, R22, R9 ;  /* 0x0000000916237220 */ /* 0x000fc80000400000 */
[----:B------:R-:W-:Y:S01]  /*4f80*/  FFMA R35, R20, R8, R35 ;  /* 0x0000000814237223 */ /* 0x000fe20000000023 */
[----:B------:R-:W-:-:S04]  /*4f90*/  @!P0 IMAD R20, R11, 0x180, RZ ;  /* 0x000001800b148824 */ /* 0x000fc800078e02ff */
[----:B------:R-:W-:Y:S02]  /*4fa0*/  F2FP.SATFINITE.E4M3.F32.PACK_AB_MERGE_C R35, RZ, R35, RZ ;  /* 0x00000023ff23723e */ /* 0x000fe400048070ff */
[--C-:B------:R-:W-:Y:S02]  /*4fb0*/  @!P0 IADD3.X R29, R41, R33, R20.reuse, P3, !PT ;  /* 0x00000021291d8210 */ /* 0x100fe40001ffe414 */
[----:B------:R-:W-:-:S03]  /*4fc0*/  PRMT R20, RZ, 0x7610, R20 ;  /* 0x00007610ff147816 */ /* 0x000fc60000000014 */
[----:B------:R1:W-:Y:S04]  /*4fd0*/  @!P0 STG.E.U8 desc[UR20][R28.64+0x9], R35 ;  /* 0x000009231c008986 */ /* 0x0003e8000c101114 */
[----:B------:R-:W2:Y:S01]  /*4fe0*/  @!P2 LDG.E.U8 R20, desc[UR20][R30.64+0x8] ;  /* 0x000008141e14a981 */ /* 0x000ea2000c1e1100 */
[----:B------:R-:W-:Y:S01]  /*4ff0*/  @!P2 IMAD.MOV.U32 R26, RZ, RZ, R12 ;  /* 0x000000ffff1aa224 */ /* 0x000fe200078e000c */
[----:B------:R-:W-:Y:S01]  /*5000*/  ISETP.LT.OR P1, PT, R25, 0xa, !P1 ;  /* 0x0000000a1900780c */ /* 0x000fe20004f21670 */
[----:B------:R-:W-:Y:S01]  /*5010*/  @!P2 IMAD R37, R11, 0x180, RZ ;  /* 0x000001800b25a824 */ /* 0x000fe200078e02ff */
[----:B------:R-:W-:Y:S01]  /*5020*/  BSSY B1, `(.L_x_39) ;  /* 0x000000f000017945 */ /* 0x000fe20003800000 */
[----:B------:R-:W-:-:S04]  /*5030*/  @!P2 IMAD.WIDE.U32 R32, R10, 0x180, R26 ;  /* 0x000001800a20a825 */ /* 0x000fc800078e001a */
[----:B------:R-:W-:Y:S01]  /*5040*/  @!P2 IMAD.IADD R37, R33, 0x1, R37 ;  /* 0x000000012125a824 */ /* 0x000fe200078e0225 */
        /* <DEDUP_REMOVED lines=9> */
[----:B------:R1:W-:Y:S01]  /*50e0*/  @!P2 STG.E.U8 desc[UR20][R32.64+0x8], R23 ;  /* 0x000008172000a986 */ /* 0x0003e2000c101114 */
[----:B------:R-:W-:Y:S05]  /*50f0*/  @P1 BRA `(.L_x_40) ;  /* 0x0000000000041947 */ /* 0x000fea0003800000 */
[----:B------:R0:W5:Y:S02]  /*5100*/  LDG.E.U8 R20, desc[UR20][R30.64+0x9] ;  /* 0x000009141e147981 */ /* 0x000164000c1e1100 */
.L_x_40:
[----:B------:R-:W-:Y:S05]  /*5110*/  BSYNC B1 ;  /* 0x0000000000017941 */ /* 0x000fea0003800000 */
.L_x_39:
[----:B------:R-:W-:Y:S05]  /*5120*/  @P1 BRA `(.L_x_41) ;  /* 0x0000001400541947 */ /* 0x000fea0003800000 */
[----:B-----5:R-:W-:Y:S01]  /*5130*/  LOP3.LUT R20, R20, 0xff, RZ, 0xc0, !PT ;  /* 0x000000ff14147812 */ /* 0x020fe200078ec0ff */
[----:B------:R-:W-:Y:S01]  /*5140*/  IMAD.MOV.U32 R26, RZ, RZ, R12 ;  /* 0x000000ffff1a7224 */ /* 0x000fe200078e000c */
[----:B------:R-:W-:Y:S01]  /*5150*/  ULDC.64 UR6, c[0x0][0x5c0] ;  /* 0x0001700000067ab9 */ /* 0x000fe20000000a00 */
[----:B------:R-:W-:Y:S01]  /*5160*/  IMAD R13, R11, 0x180, RZ ;  /* 0x000001800b0d7824 */ /* 0x000fe200078e02ff */
[----:B------:R-:W-:Y:S01]  /*5170*/  F2FP.F16.E4M3.UNPACK_B R20, R20 ;  /* 0x00000014ff14723e */ /* 0x000fe200020006ff */
[----:B------:R-:W-:-:S04]  /*5180*/  IMAD.WIDE.U32 R26, R10, 0x180, R26 ;  /* 0x000001800a1a7825 */ /* 0x000fc800078e001a */
[----:B------:R-:W-:Y:S01]  /*5190*/  HADD2.F32 R20, -RZ, R20.H0_H0 ;  /* 0x20000014ff147230 */ /* 0x000fe20000004100 */
[----:B------:R-:W-:Y:S01]  /*51a0*/  IADD3 R26, P0, P1, R26, UR6, R19 ;  /* 0x000000061a1a7c10 */ /* 0x000fe2000f91e013 */
[----:B------:R-:W-:-:S03]  /*51b0*/  IMAD.IADD R13, R27, 0x1, R13 ;  /* 0x000000011b0d7824 */ /* 0x000fc600078e020d */
[----:B------:R-:W-:Y:S02]  /*51c0*/  FMUL R11, R20, R9 ;  /* 0x00000009140b7220 */ /* 0x000fe40000400000 */
[----:B------:R-:W-:Y:S02]  /*51d0*/  IADD3.X R27, R13, UR7, R16, P0, P1 ;  /* 0x000000070d1b7c10 */ /* 0x000fe400087e2410 */
[----:B------:R-:W-:-:S05]  /*51e0*/  FFMA R11, R18, R8, R11 ;  /* 0x00000008120b7223 */ /* 0x000fca000000000b */
[----:B------:R-:W-:-:S05]  /*51f0*/  F2FP.SATFINITE.E4M3.F32.PACK_AB_MERGE_C R11, RZ, R11, RZ ;  /* 0x0000000bff0b723e */ /* 0x000fca00048070ff */
[----:B------:R2:W-:Y:S01]  /*5200*/  STG.E.U8 desc[UR20][R26.64+0x9], R11 ;  /* 0x0000090b1a007986 */ /* 0x0005e2000c101114 */
[----:B------:R-:W-:Y:S05]  /*5210*/  BRA `(.L_x_41) ;  /* 0x0000001400187947 */ /* 0x000fea0003800000 */
.L_x_38:
[----:B------:R-:W-:Y:S01]  /*5220*/  ISETP.GE.AND P0, PT, R26, 0x9, PT ;  /* 0x000000091a00780c */ /* 0x000fe20003f06270 */
[-C--:B--2---:R-:W-:Y:S01]  /*5230*/  FMUL R85, R85, R8.reuse ;  /* 0x0000000855557220 */ /* 0x084fe20000400000 */
[-C--:B------:R-:W-:Y:S01]  /*5240*/  FMUL R80, R80, R8.reuse ;  /* 0x0000000850507220 */ /* 0x080fe20000400000 */
[-C--:B------:R-:W-:Y:S01]  /*5250*/  FMUL R83, R83, R8.reuse ;  /* 0x0000000853537220 */ /* 0x080fe20000400000 */
[C---:B------:R-:W-:Y:S01]  /*5260*/  ISETP.LT.OR P5, PT, R25.reuse, 0x1, !P0 ;  /* 0x000000011900780c */ /* 0x040fe200047a1670 */
[-C--:B------:R-:W-:Y:S01]  /*5270*/  FMUL R78, R78, R8.reuse ;  /* 0x000000084e4e7220 */ /* 0x080fe20000400000 */
[----:B------:R-:W-:Y:S01]  /*5280*/  ISETP.LT.OR P4, PT, R25, 0x2, !P0 ;  /* 0x000000021900780c */ /* 0x000fe20004781670 */
[-C--:B------:R-:W-:Y:S01]  /*5290*/  FMUL R81, R81, R8.reuse ;  /* 0x0000000851517220 */ /* 0x080fe20000400000 */
[C---:B------:R-:W-:Y:S01]  /*52a0*/  ISETP.LT.OR P3, PT, R25.reuse, 0x9, !P0 ;  /* 0x000000091900780c */ /* 0x040fe20004761670 */
[-C--:B------:R-:W-:Y:S01]  /*52b0*/  FMUL R76, R76, R8.reuse ;  /* 0x000000084c4c7220 */ /* 0x080fe20000400000 */
[----:B------:R-:W-:Y:S01]  /*52c0*/  ISETP.LT.OR P2, PT, R25, 0xa, !P0 ;  /* 0x0000000a1900780c */ /* 0x000fe20004741670 */
[-C--:B------:R-:W-:Y:S01]  /*52d0*/  FMUL R79, R79, R8.reuse ;  /* 0x000000084f4f7220 */ /* 0x080fe20000400000 */
[----:B------:R-:W-:Y:S01]  /*52e0*/  P2R R54, PR, RZ, 0x8 ;  /* 0x00000008ff367803 */ /* 0x000fe20000000000 */
[-C--:B------:R-:W-:Y:S01]  /*52f0*/  FMUL R74, R74, R8.reuse ;  /* 0x000000084a4a7220 */ /* 0x080fe20000400000 */
[----:B------:R-:W-:Y:S01]  /*5300*/  P2R R87, PR, RZ, 0x4 ;  /* 0x00000004ff577803 */ /* 0x000fe20000000000 */
[-C--:B------:R-:W-:Y:S01]  /*5310*/  FMUL R77, R77, R8.reuse ;  /* 0x000000084d4d7220 */ /* 0x080fe20000400000 */
[----:B------:R-:W-:Y:S01]  /*5320*/  P2R R106, PR, RZ, 0x20 ;  /* 0x00000020ff6a7803 */ /* 0x000fe20000000000 */
[----:B------:R-:W0:Y:S01]  /*5330*/  @!P5 LDC.64 R50, c[0x0][0x5c0] ;  /* 0x00017000ff32db82 */ /* 0x000e220000000a00 */
[----:B------:R-:W-:Y:S01]  /*5340*/  P2R R52, PR, RZ, 0x10 ;  /* 0x00000010ff347803 */ /* 0x000fe20000000000 */
[-C--:B------:R-:W-:Y:S01]  /*5350*/  FMUL R72, R72, R8.reuse ;  /* 0x0000000848487220 */ /* 0x080fe20000400000 */
[----:B------:R-:W-:Y:S01]  /*5360*/  F2FP.SATFINITE.E4M3.F32.PACK_AB_MERGE_C R85, RZ, R85, RZ ;  /* 0x00000055ff55723e */ /* 0x000fe200048070ff */
[-C--:B------:R-:W-:Y:S01]  /*5370*/  FMUL R75, R75, R8.reuse ;  /* 0x000000084b4b7220 */ /* 0x080fe20000400000 */
[----:B------:R-:W-:Y:S01]  /*5380*/  F2FP.SATFINITE.E4M3.F32.PACK_AB_MERGE_C R83, RZ, R83, RZ ;  /* 0x00000053ff53723e */ /* 0x000fe200048070ff */
[-C--:B------:R-:W-:Y:S01]  /*5390*/  FMUL R70, R70, R8.reuse ;  /* 0x0000000846467220 */ /* 0x080fe20000400000 */
[----:B------:R-:W-:Y:S01]  /*53a0*/  F2FP.SATFINITE.E4M3.F32.PACK_AB_MERGE_C R81, RZ, R81, RZ ;  /* 0x00000051ff51723e */ /* 0x000fe200048070ff */
[----:B------:R-:W1:Y:S01]  /*53b0*/  @!P4 LDC.64 R48, c[0x0][0x5c0] ;  /* 0x00017000ff30cb82 */ /* 0x000e620000000a00 */
[----:B------:R-:W-:Y:S01]  /*53c0*/  F2FP.SATFINITE.E4M3.F32.PACK_AB_MERGE_C R79, RZ, R79, RZ ;  /* 0x0000004fff4f723e */ /* 0x000fe200048070ff */
[-C--:B------:R-:W-:Y:S01]  /*53d0*/  FMUL R73, R73, R8.reuse ;  /* 0x0000000849497220 */ /* 0x080fe20000400000 */
[----:B------:R-:W-:Y:S01]  /*53e0*/  F2FP.SATFINITE.E4M3.F32.PACK_AB_MERGE_C R77, RZ, R77, RZ ;  /* 0x0000004dff4d723e */ /* 0x000fe200048070ff */
[-C--:B------:R-:W-:Y:S01]  /*53f0*/  FMUL R68, R68, R8.reuse ;  /* 0x0000000844447220 */ /* 0x080fe20000400000 */
[----:B------:R-:W-:Y:S01]  /*5400*/  F2FP.SATFINITE.E4M3.F32.PACK_AB_MERGE_C R75, RZ, R75, RZ ;  /* 0x0000004bff4b723e */ /* 0x000fe200048070ff */
[-C--:B------:R-:W-:Y:S01]  /*5410*/  FMUL R71, R71, R8.reuse ;  /* 0x0000000847477220 */ /* 0x080fe20000400000 */
[----:B------:R-:W-:Y:S01]  /*5420*/  F2FP.SATFINITE.E4M3.F32.PACK_AB_MERGE_C R73, RZ, R73, RZ ;  /* 0x00000049ff49723e */ /* 0x000fe200048070ff */
[----:B------:R-:W2:Y:S01]  /*5430*/  @!P3 LDC.64 R46, c[0x0][0x5c0] ;  /* 0x00017000ff2ebb82 */ /* 0x000ea20000000a00 */
[-C--:B------:R-:W-:Y:S01]  /*5440*/  FMUL R66, R66, R8.reuse ;  /* 0x0000000842427220 */ /* 0x080fe20000400000 */
[-C--:B------:R-:W-:Y:S01]  /*5450*/  FMUL R69, R69, R8.reuse ;  /* 0x0000000845457220 */ /* 0x080fe20000400000 */
[----:B------:R-:W-:Y:S01]  /*5460*/  F2FP.SATFINITE.E4M3.F32.PACK_AB_MERGE_C R71, RZ, R71, RZ ;  /* 0x00000047ff47723e */ /* 0x000fe200048070ff */
[-C--:B------:R-:W-:Y:S01]  /*5470*/  FMUL R64, R64, R8.reuse ;  /* 0x0000000840407220 */ /* 0x080fe20000400000 */
[-C--:B------:R-:W-:Y:S01]  /*5480*/  FMUL R67, R67, R8.reuse ;  /* 0x0000000843437220 */ /* 0x080fe20000400000 */
[----:B------:R-:W-:Y:S01]  /*5490*/  FMUL R62, R62, R8 ;  /* 0x000000083e3e7220 */ /* 0x000fe20000400000 */
[----:B------:R-:W-:Y:S01]  /*54a0*/  F2FP.SATFINITE.E4M3.F32.PACK_AB_MERGE_C R69, RZ, R69, RZ ;  /* 0x00000045ff45723e */ /* 0x000fe200048070ff */
[----:B------:R-:W3:Y:S01]  /*54b0*/  @!P2 LDC.64 R44, c[0x0][0x5c0] ;  /* 0x00017000ff2cab82 */ /* 0x000ee20000000a00 */
[--C-:B0-----:R-:W-:Y:S01]  /*54c0*/  @!P5 IADD3 R50, P0, P1, R12, R50, R19.reuse ;  /* 0x000000320c32d210 */ /* 0x101fe2000791e013 */
[-C--:B------:R-:W-:Y:S01]  /*54d0*/  FMUL R65, R65, R8.reuse ;  /* 0x0000000841417220 */ /* 0x080fe20000400000 */
[----:B------:R-:W-:Y:S01]  /*54e0*/  F2FP.SATFINITE.E4M3.F32.PACK_AB_MERGE_C R67, RZ, R67, RZ ;  /* 0x00000043ff43723e */ /* 0x000fe200048070ff */
[-C--:B------:R-:W-:Y:S01]  /*54f0*/  FMUL R60, R60, R8.reuse ;  /* 0x000000083c3c7220 */ /* 0x080fe20000400000 */
[--C-:B------:R-:W-:Y:S01]  /*5500*/  @!P5 IADD3.X R51, R27, R51, R16.reuse, P0, P1 ;  /* 0x000000331b33d210 */ /* 0x100fe200007e2410 */
[-C--:B------:R-:W-:Y:S01]  /*5510*/  FMUL R63, R63, R8.reuse ;  /* 0x000000083f3f7220 */ /* 0x080fe20000400000 */
[----:B------:R-:W-:Y:S01]  /*5520*/  F2FP.SATFINITE.E4M3.F32.PACK_AB_MERGE_C R65, RZ, R65, RZ ;  /* 0x00000041ff41723e */ /* 0x000fe200048070ff */
[----:B------:R-:W-:Y:S01]  /*5530*/  FMUL R58, R58, R8 ;  /* 0x000000083a3a7220 */ /* 0x000fe20000400000 */
[--C-:B-1----:R-:W-:Y:S01]  /*5540*/  @!P4 IADD3 R48, P0, P1, R12, R48, R19.reuse ;  /* 0x000000300c30c210 */ /* 0x102fe2000791e013 */
[-C--:B------:R-:W-:Y:S01]  /*5550*/  FMUL R61, R61, R8.reuse ;  /* 0x000000083d3d7220 */ /* 0x080fe20000400000 */
[----:B------:R-:W-:Y:S01]  /*5560*/  F2FP.SATFINITE.E4M3.F32.PACK_AB_MERGE_C R63, RZ, R63, RZ ;  /* 0x0000003fff3f723e */ /* 0x000fe200048070ff */
[-C--:B------:R-:W-:Y:S01]  /*5570*/  FMUL R56, R56, R8.reuse ;  /* 0x0000000838387220 */ /* 0x080fe20000400000 */
[----:B------:R-:W-:Y:S01]  /*5580*/  @!P4 IADD3.X R49, R27, R49, R16, P0, P1 ;  /* 0x000000311b31c210 */ /* 0x000fe200007e2410 */
[----:B------:R-:W-:Y:S01]  /*5590*/  FMUL R59, R59, R8 ;  /* 0x000000083b3b7220 */ /* 0x000fe20000400000 */
[----:B------:R-:W-:Y:S01]  /*55a0*/  F2FP.SATFINITE.E4M3.F32.PACK_AB_MERGE_C R61, RZ, R61, RZ ;  /* 0x0000003dff3d723e */ /* 0x000fe200048070ff */
[----:B------:R-:W-:Y:S01]  /*55b0*/  BSSY B1, `(.L_x_42) ;  /* 0x00000d3000017945 */ /* 0x000fe20003800000 */
[----:B--2---:R-:W-:-:S02]  /*55c0*/  @!P3 IADD3 R46, P0, P1, R12, R46, R19 ;  /* 0x0000002e0c2eb210 */ /* 0x004fc4000791e013 */
[----:B------:R-:W-:Y:S02]  /*55d0*/  F2FP.SATFINITE.E4M3.F32.PACK_AB_MERGE_C R59, RZ, R59, RZ ;  /* 0x0000003bff3b723e */ /* 0x000fe400048070ff */
[----:B------:R-:W-:Y:S02]  /*55e0*/  @!P3 IADD3.X R47, R27, R47, R16, P0, P1 ;  /* 0x0000002f1b2fb210 */ /* 0x000fe400007e2410 */
[----:B---3--:R-:W-:-:S04]  /*55f0*/  @!P2 IADD3 R44, P0, P1, R12, R44, R19 ;  /* 0x0000002c0c2ca210 */ /* 0x008fc8000791e013 */
[----:B------:R-:W-:Y:S02]  /*5600*/  @!P2 IADD3.X R45, R27, R45, R16, P0, P1 ;  /* 0x0000002d1b2da210 */ /* 0x000fe400007e2410 */
[----:B------:R-:W-:-:S04]  /*5610*/  ISETP.GE.AND P0, PT, R26, 0x81, PT ;  /* 0x000000811a00780c */ /* 0x000fc80003f06270 */
[----:B------:R-:W-:-:S04]  /*5620*/  ISETP.LT.OR P3, PT, R25, 0x1, !P0 ;  /* 0x000000011900780c */ /* 0x000fc80004761670 */
[----:B------:R-:W-:-:S09]  /*5630*/  P2R R107, PR, RZ, 0x8 ;  /* 0x00000008ff6b7803 */ /* 0x000fd20000000000 */
[----:B------:R-:W0:Y:S02]  /*5640*/  @!P3 LDC.64 R42, c[0x0][0x5c0] ;  /* 0x00017000ff2abb82 */ /* 0x000e240000000a00 */
[----:B0-----:R-:W-:-:S04]  /*5650*/  @!P3 IADD3 R42, P1, P2, R12, R42, R17 ;  /* 0x0000002a0c2ab210 */ /* 0x001fc80007a3e011 */
[----:B------:R-:W-:Y:S02]  /*5660*/  @!P3 IADD3.X R43, R27, R43, R14, P1, P2 ;  /* 0x0000002b1b2bb210 */ /* 0x000fe40000fe440e */
        /* <DEDUP_REMOVED lines=37> */
[C---:B------:R-:W-:Y:S02]  /*58c0*/  ISETP.LT.OR P2, PT, R25.reuse, 0x1, !P3 ;  /* 0x000000011900780c */ /* 0x040fe40005f41670 */
[C---:B------:R-:W-:Y:S02]  /*58d0*/  ISETP.LT.OR P5, PT, R25.reuse, 0x2, !P3 ;  /* 0x000000021900780c */ /* 0x040fe40005fa1670 */
[C---:B------:R-:W-:Y:S02]  /*58e0*/  ISETP.LT.OR P4, PT, R25.reuse, 0x9, !P3 ;  /* 0x000000091900780c */ /* 0x040fe40005f81670 */
[----:B------:R-:W-:Y:S02]  /*58f0*/  P2R R104, PR, RZ, 0x20 ;  /* 0x00000020ff687803 */ /* 0x000fe40000000000 */
[----:B------:R-:W-:Y:S02]  /*5900*/  ISETP.LT.OR P3, PT, R25, 0xa, !P3 ;  /* 0x0000000a1900780c */ /* 0x000fe40005f61670 */
[----:B------:R-:W-:-:S02]  /*5910*/  P2R R109, PR, RZ, 0x4 ;  /* 0x00000004ff6d7803 */ /* 0x000fc40000000000 */
[----:B------:R-:W-:Y:S02]  /*5920*/  P2R R103, PR, RZ, 0x8 ;  /* 0x00000008ff677803 */ /* 0x000fe40000000000 */
[CCC-:B------:R-:W-:Y:S02]  /*5930*/  @!P2 IADD3 R89, P0, P1, R19.reuse, R12.reuse, R17.reuse ;  /* 0x0000000c1359a210 */ /* 0x1c0fe4000791e011 */
[----:B------:R-:W-:Y:S02]  /*5940*/  P2R R105, PR, RZ, 0x10 ;  /* 0x00000010ff697803 */ /* 0x000fe40000000000 */
[----:B------:R-:W-:Y:S02]  /*5950*/  @!P2 IADD3.X R84, R16, R27, R14, P0, P1 ;  /* 0x0000001b1054a210 */ /* 0x000fe400007e240e */
[----:B------:R-:W-:-:S04]  /*5960*/  @!P5 IADD3 R91, P0, P1, R19, R12, R17 ;  /* 0x0000000c135bd210 */ /* 0x000fc8000791e011 */
[-CC-:B------:R-:W-:Y:S02]  /*5970*/  @!P5 IADD3.X R86, R16, R27.reuse, R14.reuse, P0, P1 ;  /* 0x0000001b1056d210 */ /* 0x180fe400007e240e */
[----:B------:R-:W-:Y:S02]  /*5980*/  ISETP.GE.AND P5, PT, R26, 0x109, PT ;  /* 0x000001091a00780c */ /* 0x000fe40003fa6270 */
[-CC-:B------:R-:W-:Y:S02]  /*5990*/  @!P4 IADD3 R93, P0, P1, R19, R12.reuse, R17.reuse ;  /* 0x0000000c135dc210 */ /* 0x180fe4000791e011 */
[----:B------:R-:W-:Y:S02]  /*59a0*/  ISETP.LT.OR P2, PT, R25, 0x1, !P5 ;  /* 0x000000011900780c */ /* 0x000fe40006f41670 */
[----:B------:R-:W-:Y:S02]  /*59b0*/  @!P4 IADD3.X R88, R16, R27, R14, P0, P1 ;  /* 0x0000001b1058c210 */ /* 0x000fe400007e240e */
[----:B------:R-:W-:-:S02]  /*59c0*/  @!P3 IADD3 R95, P0, P1, R19, R12, R17 ;  /* 0x0000000c135fb210 */ /* 0x000fc4000791e011 */
[----:B------:R-:W-:Y:S02]  /*59d0*/  P2R R102, PR, RZ, 0x4 ;  /* 0x00000004ff667803 */ /* 0x000fe40000000000 */
[----:B------:R-:W-:Y:S02]  /*59e0*/  @!P3 IADD3.X R90, R16, R27, R14, P0, P1 ;  /* 0x0000001b105ab210 */ /* 0x000fe400007e240e */
[----:B------:R-:W-:-:S03]  /*59f0*/  ISETP.NE.AND P4, PT, R109, RZ, PT ;  /* 0x000000ff6d00720c */ /* 0x000fc60003f85270 */
[----:B------:R-:W-:-:S04]  /*5a00*/  @!P2 IADD3 R97, P1, P0, R19, R12, R21 ;  /* 0x0000000c1361a210 */ /* 0x000fc8000783e015 */
[----:B------:R-:W-:Y:S02]  /*5a10*/  @!P2 IADD3.X R92, R16, R27, R15, P1, P0 ;  /* 0x0000001b105ca210 */ /* 0x000fe40000fe040f */
[----:B------:R-:W-:-:S04]  /*5a20*/  ISETP.LT.OR P0, PT, R25, 0x2, !P5 ;  /* 0x000000021900780c */ /* 0x000fc80006f01670 */
[----:B------:R-:W-:-:S09]  /*5a30*/  P2R R100, PR, RZ, 0x1 ;  /* 0x00000001ff647803 */ /* 0x000fd20000000000 */
[----:B------:R-:W-:-:S04]  /*5a40*/  @!P0 IADD3 R99, P6, P1, R19, R12, R21 ;  /* 0x0000000c13638210 */ /* 0x000fc800079de015 */
[----:B------:R-:W-:Y:S02]  /*5a50*/  @!P0 IADD3.X R94, R16, R27, R15, P6, P1 ;  /* 0x0000001b105e8210 */ /* 0x000fe400037e240f */
[----:B------:R-:W-:Y:S02]  /*5a60*/  ISETP.LT.OR P1, PT, R25, 0x9, !P5 ;  /* 0x000000091900780c */ /* 0x000fe40006f21670 */
[----:B------:R-:W-:Y:S02]  /*5a70*/  ISETP.NE.AND P5, PT, R107, RZ, PT ;  /* 0x000000ff6b00720c */ /* 0x000fe40003fa5270 */
[----:B------:R-:W-:-:S09]  /*5a80*/  P2R R98, PR, RZ, 0x2 ;  /* 0x00000002ff627803 */ /* 0x000fd20000000000 */
[----:B------:R-:W-:-:S04]  /*5a90*/  @!P1 IADD3 R101, P0, P6, R19, R12, R21 ;  /* 0x0000000c13659210 */ /* 0x000fc80007e1e015 */
[----:B------:R-:W-:Y:S02]  /*5aa0*/  @!P1 IADD3.X R96, R16, R27, R15, P0, P6 ;  /* 0x0000001b10609210 */ /* 0x000fe400007ec40f */
[----:B------:R-:W-:Y:S02]  /*5ab0*/  ISETP.GE.AND P0, PT, R26, 0x1, PT ;  /* 0x000000011a00780c */ /* 0x000fe40003f06270 */
[----:B------:R-:W-:Y:S02]  /*5ac0*/  ISETP.NE.AND P1, PT, R52, RZ, PT ;  /* 0x000000ff3400720c */ /* 0x000fe40003f25270 */
[----:B------:R-:W-:-:S13]  /*5ad0*/  ISETP.LT.OR P6, PT, R25, 0x1, !P0 ;  /* 0x000000011900780c */ /* 0x000fda00047c1670 */
[----:B------:R-:W0:Y:S02]  /*5ae0*/  @!P6 LDC.64 R52, c[0x0][0x5c0] ;  /* 0x00017000ff34eb82 */ /* 0x000e240000000a00 */
[----:B0-----:R-:W-:-:S05]  /*5af0*/  @!P6 IADD3 R52, P2, R12, R52, RZ ;  /* 0x000000340c34e210 */ /* 0x001fca0007f5e0ff */
[----:B------:R-:W-:Y:S01]  /*5b00*/  @!P6 IMAD.X R53, R27, 0x1, R53, P2 ;  /* 0x000000011b35e824 */ /* 0x000fe200010e0635 */
[----:B------:R-:W-:-:S04]  /*5b10*/  ISETP.NE.AND P2, PT, R54, RZ, PT ;  /* 0x000000ff3600720c */ /* 0x000fc80003f45270 */
[----:B------:R0:W-:Y:S01]  /*5b20*/  @!P6 STG.E.U8 desc[UR20][R52.64], R85 ;  /* 0x000000553400e986 */ /* 0x0001e2000c101114 */
[----:B------:R-:W-:Y:S02]  /*5b30*/  ISETP.LT.OR P6, PT, R25, 0x2, !P0 ;  /* 0x000000021900780c */ /* 0x000fe400047c1670 */
[----:B0-----:R-:W-:-:S11]  /*5b40*/  F2FP.SATFINITE.E4M3.F32.PACK_AB_MERGE_C R85, RZ, R78, RZ ;  /* 0x0000004eff55723e */ /* 0x001fd600048070ff */
[----:B------:R-:W0:Y:S02]  /*5b50*/  @!P6 LDC.64 R54, c[0x0][0x5c0] ;  /* 0x00017000ff36eb82 */ /* 0x000e240000000a00 */
[----:B0-----:R-:W-:-:S05]  /*5b60*/  @!P6 IADD3 R54, P3, R12, R54, RZ ;  /* 0x000000360c36e210 */ /* 0x001fca0007f7e0ff */
[----:B------:R-:W-:Y:S01]  /*5b70*/  @!P6 IMAD.X R55, R27, 0x1, R55, P3 ;  /* 0x000000011b37e824 */ /* 0x000fe200018e0637 */
[----:B------:R-:W-:Y:S02]  /*5b80*/  ISETP.NE.AND P3, PT, R87, RZ, PT ;  /* 0x000000ff5700720c */ /* 0x000fe40003f65270 */
[----:B------:R-:W-:-:S05]  /*5b90*/  F2FP.SATFINITE.E4M3.F32.PACK_AB_MERGE_C R87, RZ, R80, RZ ;  /* 0x00000050ff57723e */ /* 0x000fca00048070ff */
[----:B------:R-:W-:Y:S01]  /*5ba0*/  @!P6 STG.E.U8 desc[UR20][R54.64+0x1], R87 ;  /* 0x000001573600e986 */ /* 0x000fe2000c101114 */
[----:B------:R-:W-:-:S13]  /*5bb0*/  ISETP.NE.AND P6, PT, R106, RZ, PT ;  /* 0x000000ff6a00720c */ /* 0x000fda0003fc5270 */
[----:B------:R-:W-:Y:S01]  /*5bc0*/  @!P6 STG.E.U8 desc[UR20][R50.64], R83 ;  /* 0x000000533200e986 */ /* 0x000fe2000c101114 */
[----:B------:R-:W-:-:S03]  /*5bd0*/  ISETP.LT.OR P6, PT, R25, 0x9, !P0 ;  /* 0x000000091900780c */ /* 0x000fc600047c1670 */
[----:B------:R0:W-:Y:S10]  /*5be0*/  @!P1 STG.E.U8 desc[UR20][R48.64+0x1], R85 ;  /* 0x0000015530009986 */ /* 0x0001f4000c101114 */
[----:B------:R-:W1:Y:S01]  /*5bf0*/  @!P6 LDC.64 R52, c[0x0][0x5c0] ;  /* 0x00017000ff34eb82 */ /* 0x000e620000000a00 */
[----:B0-----:R-:W-:-:S02]  /*5c00*/  F2FP.SATFINITE.E4M3.F32.PACK_AB_MERGE_C R49, RZ, R76, RZ ;  /* 0x0000004cff31723e */ /* 0x001fc400048070ff */
[----:B-1----:R-:W-:-:S05]  /*5c10*/  @!P6 IADD3 R52, P1, R12, R52, RZ ;  /* 0x000000340c34e210 */ /* 0x002fca0007f3e0ff */
        /* <DEDUP_REMOVED lines=8> */
[----:B------:R-:W-:-:S04]  /*5ca0*/  ISETP.NE.AND P0, PT, R100, RZ, PT ;  /* 0x000000ff6400720c */ /* 0x000fc80003f05270 */
[----:B------:R0:W-:Y:S01]  /*5cb0*/  @!P6 STG.E.U8 desc[UR20][R50.64+0x9], R49 ;  /* 0x000009313200e986 */ /* 0x0001e2000c101114 */
[----:B------:R-:W-:-:S03]  /*5cc0*/  ISETP.NE.AND P6, PT, R108, RZ, PT ;  /* 0x000000ff6c00720c */ /* 0x000fc60003fc5270 */
[----:B------:R-:W-:Y:S01]  /*5cd0*/  @!P2 STG.E.U8 desc[UR20][R46.64+0x8], R79 ;  /* 0x0000084f2e00a986 */ /* 0x000fe2000c101114 */
[----:B------:R-:W-:-:S03]  /*5ce0*/  ISETP.NE.AND P2, PT, R102, RZ, PT ;  /* 0x000000ff6600720c */ /* 0x000fc60003f45270 */
[----:B------:R1:W-:Y:S01]  /*5cf0*/  @!P3 STG.E.U8 desc[UR20][R44.64+0x9], R53 ;  /* 0x000009352c00b986 */ /* 0x0003e2000c101114 */
[----:B------:R-:W-:Y:S01]  /*5d00*/  ISETP.NE.AND P3, PT, R103, RZ, PT ;  /* 0x000000ff6700720c */ /* 0x000fe20003f65270 */
[----:B0-----:R-:W0:Y:S02]  /*5d10*/  @!P4 LDC.64 R50, c[0x0][0x5c0] ;  /* 0x00017000ff32cb82 */ /* 0x001e240000000a00 */
[----:B------:R2:W-:Y:S01]  /*5d20*/  @!P5 STG.E.U8 desc[UR20][R42.64], R77 ;  /* 0x0000004d2a00d986 */ /* 0x0005e2000c101114 */
[----:B------:R-:W-:Y:S02]  /*5d30*/  ISETP.NE.AND P5, PT, R104, RZ, PT ;  /* 0x000000ff6800720c */ /* 0x000fe40003fa5270 */
[----:B------:R-:W-:-:S05]  /*5d40*/  F2FP.SATFINITE.E4M3.F32.PACK_AB_MERGE_C R49, RZ, R72, RZ ;  /* 0x00000048ff31723e */ /* 0x000fca00048070ff */
[----:B------:R3:W-:Y:S06]  /*5d50*/  @!P6 STG.E.U8 desc[UR20][R40.64+0x1], R49 ;  /* 0x000001312800e986 */ /* 0x0007ec000c101114 */
[----:B-1----:R-:W2:Y:S01]  /*5d60*/  @!P5 LDC.64 R44, c[0x0][0x5c0] ;  /* 0x00017000ff2cdb82 */ /* 0x002ea20000000a00 */
[----:B0-----:R-:W-:-:S05]  /*5d70*/  @!P4 IADD3 R46, P6, R89, R50, RZ ;  /* 0x00000032592ec210 */ /* 0x001fca0007fde0ff */
[----:B------:R-:W-:-:S05]  /*5d80*/  @!P4 IMAD.X R47, R84, 0x1, R51, P6 ;  /* 0x00000001542fc824 */ /* 0x000fca00030e0633 */
[----:B------:R0:W-:Y:S01]  /*5d90*/  @!P4 STG.E.U8 desc[UR20][R46.64], R75 ;  /* 0x0000004b2e00c986 */ /* 0x0001e2000c101114 */
[----:B------:R-:W-:Y:S02]  /*5da0*/  ISETP.NE.AND P4, PT, R105, RZ, PT ;  /* 0x000000ff6900720c */ /* 0x000fe40003f85270 */
[----:B--2---:R-:W-:-:S05]  /*5db0*/  @!P5 IADD3 R42, P6, R91, R44, RZ ;  /* 0x0000002c5b2ad210 */ /* 0x004fca0007fde0ff */
[----:B------:R-:W-:Y:S01]  /*5dc0*/  @!P5 IMAD.X R43, R86, 0x1, R45, P6 ;  /* 0x00000001562bd824 */ /* 0x000fe200030e062d */
[----:B------:R-:W-:Y:S02]  /*5dd0*/  F2FP.SATFINITE.E4M3.F32.PACK_AB_MERGE_C R45, RZ, R70, RZ ;  /* 0x00000046ff2d723e */ /* 0x000fe400048070ff */
[----:B------:R-:W-:-:S03]  /*5de0*/  ISETP.NE.AND P6, PT, R111, RZ, PT ;  /* 0x000000ff6f00720c */ /* 0x000fc60003fc5270 */
[----:B---3--:R-:W1:Y:S01]  /*5df0*/  @!P4 LDC.64 R40, c[0x0][0x5c0] ;  /* 0x00017000ff28cb82 */ /* 0x008e620000000a00 */
[----:B0-----:R-:W-:Y:S01]  /*5e00*/  F2FP.SATFINITE.E4M3.F32.PACK_AB_MERGE_C R47, RZ, R68, RZ ;  /* 0x00000044ff2f723e */ /* 0x001fe200048070ff */
[----:B------:R0:W-:Y:S01]  /*5e10*/  @!P5 STG.E.U8 desc[UR20][R42.64+0x1], R45 ;  /* 0x0000012d2a00d986 */ /* 0x0001e2000c101114 */
[----:B------:R-:W-:-:S05]  /*5e20*/  ISETP.NE.AND P5, PT, R110, RZ, PT ;  /* 0x000000ff6e00720c */ /* 0x000fca0003fa5270 */
[----:B0-----:R-:W0:Y:S08]  /*5e30*/  @!P3 LDC.64 R42, c[0x0][0x5c0] ;  /* 0x00017000ff2abb82 */ /* 0x001e300000000a00 */
[----:B------:R-:W-:Y:S04]  /*5e40*/  @!P5 STG.E.U8 desc[UR20][R38.64+0x8], R73 ;  /* 0x000008492600d986 */ /* 0x000fe8000c101114 */
[----:B------:R2:W-:Y:S01]  /*5e50*/  @!P6 STG.E.U8 desc[UR20][R36.64+0x9], R47 ;  /* 0x0000092f2400e986 */ /* 0x0005e2000c101114 */
[----:B------:R-:W-:Y:S01]  /*5e60*/  ISETP.NE.AND P6, PT, R115, RZ, PT ;  /* 0x000000ff7300720c */ /* 0x000fe20003fc5270 */
[----:B------:R-:W3:Y:S01]  /*5e70*/  @!P0 LDC.64 R44, c[0x0][0x5c0] ;  /* 0x00017000ff2c8b82 */ /* 0x000ee20000000a00 */
[----:B-1----:R-:W-:-:S05]  /*5e80*/  @!P4 IADD3 R40, P5, R93, R40, RZ ;  /* 0x000000285d28c210 */ /* 0x002fca0007fbe0ff */
[----:B------:R-:W-:Y:S01]  /*5e90*/  @!P4 IMAD.X R41, R88, 0x1, R41, P5 ;  /* 0x000000015829c824 */ /* 0x000fe200028e0629 */
[----:B------:R-:W-:Y:S01]  /*5ea0*/  ISETP.NE.AND P5, PT, R114, RZ, PT ;  /* 0x000000ff7200720c */ /* 0x000fe20003fa5270 */
[----:B--2---:R-:W1:Y:S03]  /*5eb0*/  @!P2 LDC.64 R36, c[0x0][0x5c0] ;  /* 0x00017000ff24ab82 */ /* 0x004e660000000a00 */
[----:B------:R2:W-:Y:S01]  /*5ec0*/  @!P4 STG.E.U8 desc[UR20][R40.64+0x8], R71 ;  /* 0x000008472800c986 */ /* 0x0005e2000c101114 */
[----:B0-----:R-:W-:-:S05]  /*5ed0*/  @!P3 IADD3 R38, P4, R95, R42, RZ ;  /* 0x0000002a5f26b210 */ /* 0x001fca0007f9e0ff */
[----:B------:R-:W-:Y:S01]  /*5ee0*/  @!P3 IMAD.X R39, R90, 0x1, R43, P4 ;  /* 0x000000015a27b824 */ /* 0x000fe200020e062b */
[----:B------:R-:W-:Y:S02]  /*5ef0*/  F2FP.SATFINITE.E4M3.F32.PACK_AB_MERGE_C R43, RZ, R66, RZ ;  /* 0x00000042ff2b723e */ /* 0x000fe400048070ff */
[----:B------:R-:W-:Y:S02]  /*5f00*/  ISETP.NE.AND P4, PT, R113, RZ, PT ;  /* 0x000000ff7100720c */ /* 0x000fe40003f85270 */
[----:B--2---:R-:W-:Y:S01]  /*5f10*/  F2FP.SATFINITE.E4M3.F32.PACK_AB_MERGE_C R41, RZ, R64, RZ ;  /* 0x00000040ff29723e */ /* 0x004fe200048070ff */
[----:B------:R0:W-:Y:S01]  /*5f20*/  @!P3 STG.E.U8 desc[UR20][R38.64+0x9], R43 ;  /* 0x0000092b2600b986 */ /* 0x0001e2000c101114 */
[----:B------:R-:W-:Y:S01]  /*5f30*/  ISETP.NE.AND P3, PT, R112, RZ, PT ;  /* 0x000000ff7000720c */ /* 0x000fe20003f65270 */
[----:B0-----:R-:W0:Y:S01]  /*5f40*/  @!P1 LDC.64 R42, c[0x0][0x5c0] ;  /* 0x00017000ff2a9b82 */ /* 0x001e220000000a00 */
[----:B------:R-:W-:-:S11]  /*5f50*/  F2FP.SATFINITE.E4M3.F32.PACK_AB_MERGE_C R39, RZ, R62, RZ ;  /* 0x0000003eff27723e */ /* 0x000fd600048070ff */
[----:B------:R3:W-:Y:S01]  /*5f60*/  @!P3 STG.E.U8 desc[UR20][R34.64], R69 ;  /* 0x000000452200b986 */ /* 0x0007e2000c101114 */
[----:B-1----:R-:W-:-:S03]  /*5f70*/  @!P2 IADD3 R36, P3, R97, R36, RZ ;  /* 0x000000246124a210 */ /* 0x002fc60007f7e0ff */
[----:B------:R1:W-:Y:S01]  /*5f80*/  @!P4 STG.E.U8 desc[UR20][R32.64+0x1], R41 ;  /* 0x000001292000c986 */ /* 0x0003e2000c101114 */
[----:B------:R-:W-:Y:S01]  /*5f90*/  ISETP.GE.AND P4, PT, R26, 0x109, PT ;  /* 0x000001091a00780c */ /* 0x000fe20003f86270 */
[----:B------:R-:W-:-:S03]  /*5fa0*/  @!P2 IMAD.X R37, R92, 0x1, R37, P3 ;  /* 0x000000015c25a824 */ /* 0x000fc600018e0625 */
[----:B------:R-:W-:Y:S02]  /*5fb0*/  ISETP.LT.OR P3, PT, R25, 0xa, !P4 ;  /* 0x0000000a1900780c */ /* 0x000fe40006761670 */
[----:B------:R2:W-:Y:S01]  /*5fc0*/  @!P2 STG.E.U8 desc[UR20][R36.64], R67 ;  /* 0x000000432400a986 */ /* 0x0005e2000c101114 */
[----:B---3--:R-:W-:-:S05]  /*5fd0*/  @!P0 IADD3 R34, P2, R99, R44, RZ ;  /* 0x0000002c63228210 */ /* 0x008fca0007f5e0ff */
[----:B------:R-:W-:Y:S01]  /*5fe0*/  @!P0 IMAD.X R35, R94, 0x1, R45, P2 ;  /* 0x000000015e238824 */ /* 0x000fe200010e062d */
[----:B------:R-:W-:-:S04]  /*5ff0*/  ISETP.GE.AND P2, PT, R26, 0x181, PT ;  /* 0x000001811a00780c */ /* 0x000fc80003f46270 */
[----:B-1----:R-:W1:Y:S01]  /*6000*/  @!P3 LDC.64 R40, c[0x0][0x5c0] ;  /* 0x00017000ff28bb82 */ /* 0x002e620000000a00 */
[----:B------:R3:W-:Y:S01]  /*6010*/  @!P0 STG.E.U8 desc[UR20][R34.64+0x1], R39 ;  /* 0x0000012722008986 */ /* 0x0007e2000c101114 */
[----:B0-----:R-:W-:Y:S02]  /*6020*/  @!P1 IADD3 R32, P4, R101, R42, RZ ;  /* 0x0000002a65209210 */ /* 0x001fe40007f9e0ff */
[C---:B------:R-:W-:Y:S01]  /*6030*/  ISETP.LT.OR P0, PT, R25.reuse, 0x1, !P2 ;  /* 0x000000011900780c */ /* 0x040fe20005701670 */
[----:B------:R1:W-:Y:S01]  /*6040*/  @!P5 STG.E.U8 desc[UR20][R30.64+0x8], R65 ;  /* 0x000008411e00d986 */ /* 0x0003e2000c101114 */
[----:B--2---:R-:W-:Y:S01]  /*6050*/  F2FP.SATFINITE.E4M3.F32.PACK_AB_MERGE_C R37, RZ, R60, RZ ;  /* 0x0000003cff25723e */ /* 0x004fe200048070ff */
[----:B------:R-:W-:Y:S01]  /*6060*/  @!P1 IMAD.X R33, R96, 0x1, R43, P4 ;  /* 0x0000000160219824 */ /* 0x000fe200020e062b */
[----:B------:R-:W-:-:S03]  /*6070*/  ISETP.LT.OR P4, PT, R25, 0x2, !P2 ;  /* 0x000000021900780c */ /* 0x000fc60005781670 */
[----:B------:R0:W-:Y:S04]  /*6080*/  @!P6 STG.E.U8 desc[UR20][R28.64+0x9], R37 ;  /* 0x000009251c00e986 */ /* 0x0001e8000c101114 */
[----:B------:R2:W-:Y:S01]  /*6090*/  @!P1 STG.E.U8 desc[UR20][R32.64+0x8], R63 ;  /* 0x0000083f20009986 */ /* 0x0005e2000c101114 */
[----:B---3--:R-:W-:Y:S01]  /*60a0*/  @!P3 IADD3 R35, P1, P5, R19, R12, R21 ;  /* 0x0000000c1323b210 */ /* 0x008fe20007d3e015 */
[----:B------:R-:W3:Y:S03]  /*60b0*/  @!P0 LDC.64 R42, c[0x0][0x5c0] ;  /* 0x00017000ff2a8b82 */ /* 0x000ee60000000a00 */
[----:B------:R-:W-:Y:S02]  /*60c0*/  @!P3 IADD3.X R34, R16, R27, R15, P1, P5 ;  /* 0x0000001b1022b210 */ /* 0x000fe40000fea40f */
[----:B------:R-:W-:-:S02]  /*60d0*/  ISETP.LT.OR P1, PT, R25, 0x9, !P2 ;  /* 0x000000091900780c */ /* 0x000fc40005721670 */
[----:B-1----:R-:W-:Y:S01]  /*60e0*/  @!P3 IADD3 R30, P5, R35, R40, RZ ;  /* 0x00000028231eb210 */ /* 0x002fe20007fbe0ff */
[----:B------:R-:W1:Y:S01]  /*60f0*/  @!P4 LDC.64 R38, c[0x0][0x5c0] ;  /* 0x00017000ff26cb82 */ /* 0x000e620000000a00 */
[----:B------:R-:W-:Y:S02]  /*6100*/  F2FP.SATFINITE.E4M3.F32.PACK_AB_MERGE_C R35, RZ, R58, RZ ;  /* 0x0000003aff23723e */ /* 0x000fe400048070ff */
[----:B------:R-:W-:Y:S01]  /*6110*/  ISETP.LT.OR P2, PT, R25, 0xa, !P2 ;  /* 0x0000000a1900780c */ /* 0x000fe20005741670 */
[----:B------:R-:W-:Y:S01]  /*6120*/  @!P3 IMAD.X R31, R34, 0x1, R41, P5 ;  /* 0x00000001221fb824 */ /* 0x000fe200028e0629 */
[----:B------:R-:W-:Y:S01]  /*6130*/  ISETP.GE.AND P5, PT, R26, 0x189, PT ;  /* 0x000001891a00780c */ /* 0x000fe20003fa6270 */
[----:B------:R-:W-:Y:S02]  /*6140*/  @!P0 IMAD.MOV.U32 R26, RZ, RZ, R12 ;  /* 0x000000ffff1a8224 */ /* 0x000fe400078e000c */
[----:B------:R-:W-:Y:S01]  /*6150*/  @!P0 IMAD R34, R11, 0x180, RZ ;  /* 0x000001800b228824 */ /* 0x000fe200078e02ff */
[----:B------:R1:W-:Y:S01]  /*6160*/  @!P3 STG.E.U8 desc[UR20][R30.64+0x9], R35 ;  /* 0x000009231e00b986 */ /* 0x0003e2000c101114 */
[----:B0-----:R-:W-:Y:S01]  /*6170*/  @!P0 IMAD.WIDE.U32 R28, R10, 0x180, R26 ;  /* 0x000001800a1c8825 */ /* 0x001fe200078e001a */
[----:B------:R-:W0:Y:S03]  /*6180*/  @!P1 LDC.64 R36, c[0x0][0x5c0] ;  /* 0x00017000ff249b82 */ /* 0x000e260000000a00 */
[----:B------:R-:W-:Y:S01]  /*6190*/  @!P4 IMAD.MOV.U32 R26, RZ, RZ, R12 ;  /* 0x000000ffff1ac224 */ /* 0x000fe200078e000c */
[----:B---3--:R-:W-:-:S03]  /*61a0*/  @!P0 IADD3 R28, P3, R28, R42, RZ ;  /* 0x0000002a1c1c8210 */ /* 0x008fc60007f7e0ff */
[----:B--2---:R-:W-:Y:S01]  /*61b0*/  @!P4 IMAD.WIDE.U32 R32, R10, 0x180, R26 ;  /* 0x000001800a20c825 */ /* 0x004fe200078e001a */
[----:B------:R-:W2:Y:S01]  /*61c0*/  @!P2 LDC.64 R40, c[0x0][0x5c0] ;  /* 0x00017000ff28ab82 */ /* 0x000ea20000000a00 */
[----:B------:R-:W-:Y:S02]  /*61d0*/  @!P0 IADD3.X R29, R43, R29, R34, P3, !PT ;  /* 0x0000001d2b1d8210 */ /* 0x000fe40001ffe422 */
[----:B------:R-:W-:Y:S01]  /*61e0*/  @!P4 IMAD R26, R11, 0x180, RZ ;  /* 0x000001800b1ac824 */ /* 0x000fe200078e02ff */
[----:B-1----:R-:W-:Y:S02]  /*61f0*/  @!P4 IADD3 R30, P3, R32, R38, RZ ;  /* 0x00000026201ec210 */ /* 0x002fe40007f7e0ff */
[----:B------:R1:W-:Y:S01]  /*6200*/  @!P0 STG.E.U8 desc[UR20][R28.64], R61 ;  /* 0x0000003d1c008986 */ /* 0x0003e2000c101114 */
[----:B------:R-:W-:Y:S02]  /*6210*/  ISETP.LT.OR P0, PT, R25, 0x1, !P5 ;  /* 0x000000011900780c */ /* 0x000fe40006f01670 */
[----:B------:R-:W-:-:S02]  /*6220*/  @!P4 IADD3.X R31, R39, R33, R26, P3, !PT ;  /* 0x00000021271fc210 */ /* 0x000fc40001ffe41a */
[----:B------:R-:W-:-:S05]  /*6230*/  F2FP.SATFINITE.E4M3.F32.PACK_AB_MERGE_C R33, RZ, R56, RZ ;  /* 0x00000038ff21723e */ /* 0x000fca00048070ff */
[----:B------:R1:W-:Y:S04]  /*6240*/  @!P4 STG.E.U8 desc[UR20][R30.64+0x1], R33 ;  /* 0x000001211e00c986 */ /* 0x0003e8000c101114 */
[----:B0-----:R-:W-:Y:S05]  /*6250*/  @P0 BRA `(.L_x_43) ;  /* 0x0000000000200947 */ /* 0x001fea0003800000 */
[----:B------:R-:W-:Y:S01]  /*6260*/  IMAD.MOV.U32 R26, RZ, RZ, R12 ;  /* 0x000000ffff1a7224 */ /* 0x000fe200078e000c */
[----:B------:R-:W-:Y:S01]  /*6270*/  ULDC.64 UR6, c[0x0][0x5c0] ;  /* 0x0001700000067ab9 */ /* 0x000fe20000000a00 */
[----:B-1----:R-:W-:Y:S02]  /*6280*/  IMAD R31, R11, 0x180, RZ ;  /* 0x000001800b1f7824 */ /* 0x002fe400078e02ff */
[----:B------:R-:W-:-:S04]  /*6290*/  IMAD.WIDE.U32 R28, R10, 0x180, R26 ;  /* 0x000001800a1c7825 */ /* 0x000fc800078e001a */
[----:B------:R-:W-:Y:S01]  /*62a0*/  IMAD.IADD R31, R29, 0x1, R31 ;  /* 0x000000011d1f7824 */ /* 0x000fe200078e021f */
[----:B------:R-:W-:-:S04]  /*62b0*/  IADD3 R28, P0, P3, R28, UR6, R19 ;  /* 0x000000061c1c7c10 */ /* 0x000fc8000fb1e013 */
[----:B------:R-:W-:-:S05]  /*62c0*/  IADD3.X R29, R31, UR7, R16, P0, P3 ;  /* 0x000000071f1d7c10 */ /* 0x000fca00087e6410 */
[----:B------:R0:W-:Y:S04]  /*62d0*/  STG.E.U8 desc[UR20][R28.64], R59 ;  /* 0x0000003b1c007986 */ /* 0x0001e8000c101114 */
.L_x_43:
[----:B------:R-:W-:Y:S05]  /*62e0*/  BSYNC B1 ;  /* 0x0000000000017941 */ /* 0x000fea0003800000 */
.L_x_42:
[----:B------:R-:W-:Y:S01]  /*62f0*/  ISETP.LT.OR P0, PT, R25, 0x2, !P5 ;  /* 0x000000021900780c */ /* 0x000fe20006f01670 */
[--C-:B------:R-:W-:Y:S02]  /*6300*/  @!P1 IMAD.MOV.U32 R26, RZ, RZ, R12.reuse ;  /* 0x000000ffff1a9224 */ /* 0x100fe400078e000c */
[-C--:B------:R-:W-:Y:S01]  /*6310*/  FMUL R57, R57, R8.reuse ;  /* 0x0000000839397220 */ /* 0x080fe20000400000 */
[----:B-1----:R-:W-:Y:S02]  /*6320*/  @!P2 IMAD.MOV.U32 R30, RZ, RZ, R12 ;  /* 0x000000ffff1ea224 */ /* 0x002fe400078e000c */
[-C--:B------:R-:W-:Y:S01]  /*6330*/  FMUL R20, R20, R8.reuse ;  /* 0x0000000814147220 */ /* 0x080fe20000400000 */
[--C-:B------:R-:W-:Y:S02]  /*6340*/  @!P2 IMAD.MOV.U32 R31, RZ, RZ, R27.reuse ;  /* 0x000000ffff1fa224 */ /* 0x100fe400078e001b */
[----:B------:R-:W-:Y:S01]  /*6350*/  FMUL R22, R22, R8 ;  /* 0x0000000816167220 */ /* 0x000fe20000400000 */
[----:B0-----:R-:W-:Y:S01]  /*6360*/  @!P1 IMAD.WIDE.U32 R28, R10, 0x180, R26 ;  /* 0x000001800a1c9825 */ /* 0x001fe200078e001a */
[----:B------:R-:W-:Y:S01]  /*6370*/  BSSY B1, `(.L_x_44) ;  /* 0x0000014000017945 */ /* 0x000fe20003800000 */
[----:B------:R-:W-:-:S02]  /*6380*/  F2FP.SATFINITE.E4M3.F32.PACK_AB_MERGE_C R57, RZ, R57, RZ ;  /* 0x00000039ff39723e */ /* 0x000fc400048070ff */
[----:B------:R-:W-:Y:S01]  /*6390*/  @!P2 IMAD.WIDE.U32 R32, R10, 0x180, R30 ;  /* 0x000001800a20a825 */ /* 0x000fe200078e001e */
[----:B------:R-:W-:Y:S02]  /*63a0*/  @!P1 IADD3 R30, P3, R28, R36, RZ ;  /* 0x000000241c1e9210 */ /* 0x000fe40007f7e0ff */
[----:B------:R-:W-:Y:S01]  /*63b0*/  F2FP.SATFINITE.E4M3.F32.PACK_AB_MERGE_C R35, RZ, R22, RZ ;  /* 0x00000016ff23723e */ /* 0x000fe200048070ff */
[C---:B------:R-:W-:Y:S01]  /*63c0*/  @!P1 IMAD R26, R11.reuse, 0x180, RZ ;  /* 0x000001800b1a9824 */ /* 0x040fe200078e02ff */
[----:B--2---:R-:W-:Y:S01]  /*63d0*/  @!P2 IADD3 R32, P4, R32, R40, RZ ;  /* 0x000000282020a210 */ /* 0x004fe20007f9e0ff */
[----:B------:R-:W-:-:S03]  /*63e0*/  @!P2 IMAD R34, R11, 0x180, RZ ;  /* 0x000001800b22a824 */ /* 0x000fc600078e02ff */
[----:B------:R-:W-:Y:S02]  /*63f0*/  @!P1 IADD3.X R31, R37, R29, R26, P3, !PT ;  /* 0x0000001d251f9210 */ /* 0x000fe40001ffe41a */
[----:B------:R-:W-:Y:S02]  /*6400*/  @!P2 IADD3.X R33, R41, R33, R34, P4, !PT ;  /* 0x000000212921a210 */ /* 0x000fe400027fe422 */
[----:B------:R-:W-:Y:S01]  /*6410*/  F2FP.SATFINITE.E4M3.F32.PACK_AB_MERGE_C R37, RZ, R20, RZ ;  /* 0x00000014ff25723e */ /* 0x000fe200048070ff */
[----:B------:R-:W-:Y:S06]  /*6420*/  @P0 BRA `(.L_x_45) ;  /* 0x0000000000200947 */ /* 0x000fec0003800000 */
[----:B------:R-:W-:Y:S01]  /*6430*/  IMAD.MOV.U32 R26, RZ, RZ, R12 ;  /* 0x000000ffff1a7224 */ /* 0x000fe200078e000c */
[----:B------:R-:W-:Y:S01]  /*6440*/  ULDC.64 UR6, c[0x0][0x5c0] ;  /* 0x0001700000067ab9 */ /* 0x000fe20000000a00 */
[----:B------:R-:W-:Y:S02]  /*6450*/  IMAD R39, R11, 0x180, RZ ;  /* 0x000001800b277824 */ /* 0x000fe400078e02ff */
[----:B------:R-:W-:-:S04]  /*6460*/  IMAD.WIDE.U32 R28, R10, 0x180, R26 ;  /* 0x000001800a1c7825 */ /* 0x000fc800078e001a */
[----:B------:R-:W-:Y:S01]  /*6470*/  IMAD.IADD R39, R29, 0x1, R39 ;  /* 0x000000011d277824 */ /* 0x000fe200078e0227 */
[----:B------:R-:W-:-:S04]  /*6480*/  IADD3 R28, P0, P3, R28, UR6, R19 ;  /* 0x000000061c1c7c10 */ /* 0x000fc8000fb1e013 */
[----:B------:R-:W-:-:S05]  /*6490*/  IADD3.X R29, R39, UR7, R16, P0, P3 ;  /* 0x00000007271d7c10 */ /* 0x000fca00087e6410 */
[----:B------:R0:W-:Y:S04]  /*64a0*/  STG.E.U8 desc[UR20][R28.64+0x1], R35 ;  /* 0x000001231c007986 */ /* 0x0001e8000c101114 */
.L_x_45:
[----:B------:R-:W-:Y:S05]  /*64b0*/  BSYNC B1 ;  /* 0x0000000000017941 */ /* 0x000fea0003800000 */
.L_x_44:
[----:B------:R1:W-:Y:S01]  /*64c0*/  @!P1 STG.E.U8 desc[UR20][R30.64+0x8], R57 ;  /* 0x000008391e009986 */ /* 0x0003e2000c101114 */
[----:B------:R-:W-:Y:S01]  /*64d0*/  ISETP.LT.OR P0, PT, R25, 0x9, !P5 ;  /* 0x000000091900780c */ /* 0x000fe20006f01670 */
[-C--:B------:R-:W-:Y:S01]  /*64e0*/  FMUL R23, R23, R8.reuse ;  /* 0x0000000817177220 */ /* 0x080fe20000400000 */
[----:B------:R-:W-:Y:S01]  /*64f0*/  BSSY B1, `(.L_x_46) ;  /* 0x000000e000017945 */ /* 0x000fe20003800000 */
[----:B------:R1:W-:Y:S01]  /*6500*/  @!P2 STG.E.U8 desc[UR20][R32.64+0x9], R37 ;  /* 0x000009252000a986 */ /* 0x0003e2000c101114 */
[----:B------:R-:W-:Y:S01]  /*6510*/  ISETP.LT.OR P5, PT, R25, 0xa, !P5 ;  /* 0x0000000a1900780c */ /* 0x000fe20006fa1670 */
[----:B------:R-:W-:Y:S01]  /*6520*/  FMUL R18, R18, R8 ;  /* 0x0000000812127220 */ /* 0x000fe20000400000 */
[----:B------:R-:W-:-:S07]  /*6530*/  F2FP.SATFINITE.E4M3.F32.PACK_AB_MERGE_C R25, RZ, R23, RZ ;  /* 0x00000017ff19723e */ /* 0x000fce00048070ff */
[----:B------:R-:W-:Y:S05]  /*6540*/  @P0 BRA `(.L_x_47) ;  /* 0x0000000000200947 */ /* 0x000fea0003800000 */
[----:B------:R-:W-:Y:S01]  /*6550*/  IMAD.MOV.U32 R26, RZ, RZ, R12 ;  /* 0x000000ffff1a7224 */ /* 0x000fe200078e000c */
[----:B------:R-:W-:Y:S01]  /*6560*/  ULDC.64 UR6, c[0x0][0x5c0] ;  /* 0x0001700000067ab9 */ /* 0x000fe20000000a00 */
[----:B0-----:R-:W-:Y:S02]  /*6570*/  IMAD R29, R11, 0x180, RZ ;  /* 0x000001800b1d7824 */ /* 0x001fe400078e02ff */
[----:B------:R-:W-:-:S04]  /*6580*/  IMAD.WIDE.U32 R22, R10, 0x180, R26 ;  /* 0x000001800a167825 */ /* 0x000fc800078e001a */
[----:B------:R-:W-:Y:S01]  /*6590*/  IMAD.IADD R29, R23, 0x1, R29 ;  /* 0x00000001171d7824 */ /* 0x000fe200078e021d */
[----:B------:R-:W-:-:S04]  /*65a0*/  IADD3 R22, P0, P1, R22, UR6, R19 ;  /* 0x0000000616167c10 */ /* 0x000fc8000f91e013 */
[----:B------:R-:W-:-:S05]  /*65b0*/  IADD3.X R23, R29, UR7, R16, P0, P1 ;  /* 0x000000071d177c10 */ /* 0x000fca00087e2410 */
[----:B------:R2:W-:Y:S04]  /*65c0*/  STG.E.U8 desc[UR20][R22.64+0x8], R25 ;  /* 0x0000081916007986 */ /* 0x0005e8000c101114 */
.L_x_47:
[----:B------:R-:W-:Y:S05]  /*65d0*/  BSYNC B1 ;  /* 0x0000000000017941 */ /* 0x000fea0003800000 */
.L_x_46:
[----:B--2---:R-:W-:Y:S01]  /*65e0*/  F2FP.SATFINITE.E4M3.F32.PACK_AB_MERGE_C R23, RZ, R18, RZ ;  /* 0x00000012ff17723e */ /* 0x004fe200048070ff */
        /* <DEDUP_REMOVED lines=9> */
.L_x_41:
[----:B------:R-:W-:Y:S05]  /*6680*/  BSYNC B0 ;  /* 0x0000000000007941 */ /* 0x000fea0003800000 */
.L_x_37:
[----:B------:R-:W-:Y:S01]  /*6690*/  ULDC UR6, c[0x0][0xc] ;  /* 0x0000030000067ab9 */ /* 0x000fe20000000800 */
[----:B------:R-:W-:Y:S01]  /*66a0*/  ULDC UR7, c[0x0][0x10] ;  /* 0x0000040000077ab9 */ /* 0x000fe20000000800 */
[----:B--2---:R-:W2:Y:S01]  /*66b0*/  LDC R11, c[0x0][0x14] ;  /* 0x00000500ff0b7b82 */ /* 0x004ea20000000800 */
[----:B------:R-:W-:Y:S01]  /*66c0*/  UIMAD.WIDE.U32 UR6, UR6, UR7, URZ ;  /* 0x00000007060672a5 */ /* 0x000fe2000f8e003f */
[----:B------:R-:W-:Y:S01]  /*66d0*/  PRMT R10, RZ, 0x7610, R10 ;  /* 0x00007610ff0a7816 */ /* 0x000fe2000000000a */
[----:B------:R-:W-:Y:S02]  /*66e0*/  IMAD.MOV.U32 R86, RZ, RZ, -0x1 ;  /* 0xffffffffff567424 */ /* 0x000fe400078e00ff */
[----:B------:R-:W-:Y:S02]  /*66f0*/  IMAD.MOV.U32 R87, RZ, RZ, -0x1 ;  /* 0xffffffffff577424 */ /* 0x000fe400078e00ff */
[----:B--2---:R-:W-:-:S04]  /*6700*/  IMAD.WIDE.U32 R4, R11, UR6, R4 ;  /* 0x000000060b047c25 */ /* 0x004fc8000f8e0004 */
[----:B------:R-:W-:Y:S01]  /*6710*/  IMAD R11, R11, UR7, RZ ;  /* 0x000000070b0b7c24 */ /* 0x000fe2000f8e02ff */
[----:B------:R-:W-:Y:S02]  /*6720*/  ULDC.64 UR6, c[0x0][0x650] ;  /* 0x0001940000067ab9 */ /* 0x000fe40000000a00 */
[----:B------:R-:W-:Y:S01]  /*6730*/  ISETP.GE.U32.AND P0, PT, R4, UR6, PT ;  /* 0x0000000604007c0c */ /* 0x000fe2000bf06070 */
[----:B------:R-:W-:-:S05]  /*6740*/  IMAD.IADD R5, R5, 0x1, R11 ;  /* 0x0000000105057824 */ /* 0x000fca00078e020b */
[----:B------:R-:W-:-:S13]  /*6750*/  ISETP.GE.U32.AND.EX P0, PT, R5, UR7, PT, P0 ;  /* 0x0000000705007c0c */ /* 0x000fda000bf06100 */
[----:B------:R-:W-:Y:S05]  /*6760*/  @P0 BRA `(.L_x_48) ;  /* 0x0000000400640947 */ /* 0x000fea0003800000 */
[----:B-----5:R-:W2:Y:S01]  /*6770*/  S2R R20, SR_CTAID.X ;  /* 0x0000000000147919 */ /* 0x020ea20000002500 */
[----:B------:R-:W4:Y:S01]  /*6780*/  LDC.64 R24, c[0x0][0x628] ;  /* 0x00018a00ff187b82 */ /* 0x000f220000000a00 */
[----:B------:R-:W-:Y:S01]  /*6790*/  ULDC UR6, c[0x0][0x150] ;  /* 0x0000540000067ab9 */ /* 0x000fe20000000800 */
[----:B------:R-:W-:Y:S01]  /*67a0*/  IMAD.MOV.U32 R22, RZ, RZ, R4 ;  /* 0x000000ffff167224 */ /* 0x000fe200078e0004 */
[----:B01----:R-:W0:Y:S01]  /*67b0*/  S2R R30, SR_CTAID.Y ;  /* 0x00000000001e7919 */ /* 0x003e220000002600 */
[----:B---3--:R-:W-:-:S04]  /*67c0*/  IMAD.MOV.U32 R23, RZ, RZ, R5 ;  /* 0x000000ffff177224 */ /* 0x008fc800078e0005 */
[----:B------:R-:W1:Y:S08]  /*67d0*/  LDC R31, c[0x0][0x144] ;  /* 0x00005100ff1f7b82 */ /* 0x000e700000000800 */
[----:B------:R-:W3:Y:S08]  /*67e0*/  LDC R18, c[0x0][0x630] ;  /* 0x00018c00ff127b82 */ /* 0x000ef00000000800 */
[----:B------:R-:W0:Y:S01]  /*67f0*/  LDC.64 R28, c[0x0][0x620] ;  /* 0x00018800ff1c7b82 */ /* 0x000e220000000a00 */
[----:B----4-:R-:W-:-:S04]  /*6800*/  ISETP.NE.U32.AND P0, PT, R24, RZ, PT ;  /* 0x000000ff1800720c */ /* 0x010fc80003f05070 */
[----:B------:R-:W-:Y:S02]  /*6810*/  ISETP.NE.AND.EX P0, PT, R25, RZ, PT, P0 ;  /* 0x000000ff1900720c */ /* 0x000fe40003f05300 */
[----:B--2---:R-:W-:-:S05]  /*6820*/  I2FP.F32.U32 R10, R20 ;  /* 0x00000014000a7245 */ /* 0x004fca0000201000 */
[----:B------:R-:W-:-:S04]  /*6830*/  FMUL R10, R10, UR6 ;  /* 0x000000060a0a7c20 */ /* 0x000fc80008400000 */
[----:B------:R2:W4:Y:S02]  /*6840*/  F2I.U32.TRUNC.NTZ R26, R10 ;  /* 0x0000000a001a7305 */ /* 0x000524000020f000 */
[----:B-1-3--:R-:W-:Y:S05]  /*6850*/  @!P0 BRA `(.L_x_49) ;  /* 0x0000000000288947 */ /* 0x00afea0003800000 */
[----:B------:R-:W1:Y:S02]  /*6860*/  LDC R11, c[0x0][0x634] ;  /* 0x00018d00ff0b7b82 */ /* 0x000e640000000800 */
[----:B-1----:R-:W-:-:S05]  /*6870*/  IADD3 R23, P0, R4, R11, RZ ;  /* 0x0000000b04177210 */ /* 0x002fca0007f1e0ff */
[----:B------:R-:W-:-:S04]  /*6880*/  IMAD.X R27, RZ, RZ, R5, P0 ;  /* 0x000000ffff1b7224 */ /* 0x000fc800000e0605 */
[----:B--2---:R-:W-:-:S04]  /*6890*/  IMAD.WIDE.U32 R10, R27, R24, RZ ;  /* 0x000000181b0a7225 */ /* 0x004fc800078e00ff */
[----:B------:R-:W-:-:S04]  /*68a0*/  IMAD.WIDE.U32 R12, P0, R23, R25, R10 ;  /* 0x00000019170c7225 */ /* 0x000fc8000780000a */
[----:B------:R-:W-:-:S04]  /*68b0*/  IMAD.WIDE.U32 R10, R23, R24, RZ ;  /* 0x00000018170a7225 */ /* 0x000fc800078e00ff */
[----:B------:R-:W-:Y:S01]  /*68c0*/  IMAD.X R23, RZ, RZ, RZ, P0 ;  /* 0x000000ffff177224 */ /* 0x000fe200000e06ff */
[----:B------:R-:W-:Y:S01]  /*68d0*/  IADD3 RZ, P0, R11, R12, RZ ;  /* 0x0000000c0bff7210 */ /* 0x000fe20007f1e0ff */
[----:B------:R-:W-:-:S04]  /*68e0*/  IMAD.MOV.U32 R22, RZ, RZ, R13 ;  /* 0x000000ffff167224 */ /* 0x000fc800078e000d */
[----:B------:R-:W-:-:S08]  /*68f0*/  IMAD.WIDE.U32.X R22, R27, R25, R22, P0 ;  /* 0x000000191b167225 */ /* 0x000fd000000e0416 */
.L_x_49:
[-CC-:B------:R-:W-:Y:S01]  /*6900*/  SHF.R.U64 R87, R22, R18.reuse, R23.reuse ;  /* 0x0000001216577219 */ /* 0x180fe20000001217 */
[----:B------:R-:W1:Y:S01]  /*6910*/  LDC.64 R34, c[0x0][0x640] ;  /* 0x00019000ff227b82 */ /* 0x000e620000000a00 */
[----:B--2---:R-:W-:Y:S01]  /*6920*/  SHF.R.U32.HI R10, RZ, R18, R23 ;  /* 0x00000012ff0a7219 */ /* 0x004fe20000011617 */
[----:B----4-:R-:W-:Y:S01]  /*6930*/  IMAD.MOV R26, RZ, RZ, -R26 ;  /* 0x000000ffff1a7224 */ /* 0x010fe200078e0a1a */
[----:B------:R-:W-:Y:S01]  /*6940*/  IADD3 R13, P0, RZ, -R87, RZ ;  /* 0x80000057ff0d7210 */ /* 0x000fe20007f1e0ff */
[----:B------:R-:W-:Y:S01]  /*6950*/  ULDC UR6, c[0x0][0x154] ;  /* 0x0000550000067ab9 */ /* 0x000fe20000000800 */
[----:B------:R-:W-:Y:S02]  /*6960*/  IMAD.MOV.U32 R23, RZ, RZ, 0x1 ;  /* 0x00000001ff177424 */ /* 0x000fe400078e00ff */
[----:B------:R-:W-:Y:S01]  /*6970*/  IMAD R31, R31, R26, R20 ;  /* 0x0000001a1f1f7224 */ /* 0x000fe200078e0214 */
[----:B------:R-:W2:Y:S01]  /*6980*/  LDC R22, c[0x0][0x618] ;  /* 0x00018600ff167b82 */ /* 0x000ea20000000800 */
[----:B------:R-:W-:-:S04]  /*6990*/  IMAD.X R11, RZ, RZ, ~R10, P0 ;  /* 0x000000ffff0b7224 */ /* 0x000fc800000e0e0a */
[-C--:B0-----:R-:W-:Y:S02]  /*69a0*/  IMAD R12, R11, R28.reuse, RZ ;  /* 0x0000001c0b0c7224 */ /* 0x081fe400078e02ff */
[C---:B------:R-:W-:Y:S01]  /*69b0*/  IMAD.WIDE.U32 R10, R13.reuse, R28, R4 ;  /* 0x0000001c0d0a7225 */ /* 0x040fe200078e0004 */
[----:B------:R-:W0:Y:S03]  /*69c0*/  LDC R24, c[0x0][0x608] ;  /* 0x00018200ff187b82 */ /* 0x000e260000000800 */
[----:B------:R-:W-:Y:S01]  /*69d0*/  IMAD R13, R13, R29, R12 ;  /* 0x0000001d0d0d7224 */ /* 0x000fe200078e020c */
[----:B------:R-:W-:-:S03]  /*69e0*/  I2FP.F32.U32 R12, R30 ;  /* 0x0000001e000c7245 */ /* 0x000fc60000201000 */
[----:B------:R-:W-:Y:S01]  /*69f0*/  IMAD.IADD R11, R11, 0x1, R13 ;  /* 0x000000010b0b7824 */ /* 0x000fe200078e020d */
[----:B------:R-:W3:Y:S01]  /*6a00*/  LDC R32, c[0x0][0x658] ;  /* 0x00019600ff207b82 */ /* 0x000ee20000000800 */
[----:B-1----:R-:W-:Y:S01]  /*6a10*/  ISETP.NE.U32.AND P0, PT, R34, RZ, PT ;  /* 0x000000ff2200720c */ /* 0x002fe20003f05070 */
[----:B------:R-:W-:Y:S01]  /*6a20*/  FMUL R12, R12, UR6 ;  /* 0x000000060c0c7c20 */ /* 0x000fe20008400000 */
[----:B------:R-:W-:Y:S02]  /*6a30*/  IMAD.MOV.U32 R13, RZ, RZ, -0x1 ;  /* 0xffffffffff0d7424 */ /* 0x000fe400078e00ff */
[----:B------:R-:W-:-:S03]  /*6a40*/  ISETP.NE.AND.EX P0, PT, R35, RZ, PT, P0 ;  /* 0x000000ff2300720c */ /* 0x000fc60003f05300 */
[----:B------:R-:W1:Y:S01]  /*6a50*/  LDC R27, c[0x0][0x148] ;  /* 0x00005200ff1b7b82 */ /* 0x000e620000000800 */
[-CC-:B--2---:R-:W-:Y:S02]  /*6a60*/  SHF.R.U64 R20, R10, R22.reuse, R11.reuse ;  /* 0x000000160a147219 */ /* 0x184fe4000000120b */
[----:B------:R-:W-:-:S05]  /*6a70*/  SHF.R.U32.HI R11, RZ, R22, R11 ;  /* 0x00000016ff0b7219 */ /* 0x000fca000001160b */
[----:B------:R-:W2:Y:S01]  /*6a80*/  LDC R28, c[0x0][0x600] ;  /* 0x00018000ff1c7b82 */ /* 0x000ea20000000800 */
[-CC-:B0-----:R-:W-:Y:S02]  /*6a90*/  SHF.R.U64 R18, R20, R24.reuse, R11.reuse ;  /* 0x0000001814127219 */ /* 0x181fe4000000120b */
[----:B------:R-:W-:Y:S02]  /*6aa0*/  SHF.R.U32.HI R11, RZ, R24, R11 ;  /* 0x00000018ff0b7219 */ /* 0x000fe4000001160b */
[----:B------:R0:W4:Y:S03]  /*6ab0*/  F2I.U32.TRUNC.NTZ R24, R12 ;  /* 0x0000000c00187305 */ /* 0x000126000020f000 */
[----:B------:R-:W0:Y:S01]  /*6ac0*/  LDC R33, c[0x0][0x648] ;  /* 0x00019200ff217b82 */ /* 0x000e220000000800 */
[-C--:B---3--:R-:W-:Y:S02]  /*6ad0*/  SHF.R.U64 R26, R18, R32.reuse, R11 ;  /* 0x00000020121a7219 */ /* 0x088fe4000000120b */
[----:B------:R-:W-:-:S02]  /*6ae0*/  SHF.L.U32 R13, R13, R32, RZ ;  /* 0x000000200d0d7219 */ /* 0x000fc400000006ff */
[-C--:B------:R-:W-:Y:S01]  /*6af0*/  SHF.R.U32.HI R11, RZ, R32.reuse, R11 ;  /* 0x00000020ff0b7219 */ /* 0x080fe2000001160b */
[----:B------:R-:W-:Y:S01]  /*6b00*/  IMAD.MOV.U32 R10, RZ, RZ, R26 ;  /* 0x000000ffff0a7224 */ /* 0x000fe200078e001a */
[----:B------:R-:W-:Y:S01]  /*6b10*/  SHF.L.U32 R32, R23, R32, RZ ;  /* 0x0000002017207219 */ /* 0x000fe200000006ff */
[----:B------:R-:W3:Y:S01]  /*6b20*/  LDC R36, c[0x0][0x638] ;  /* 0x00018e00ff247b82 */ /* 0x000ee20000000800 */
[----:B------:R-:W-:-:S07]  /*6b30*/  LOP3.LUT R29, RZ, R13, RZ, 0x33, !PT ;  /* 0x0000000dff1d7212 */ /* 0x000fce00078e33ff */
[----:B------:R-:W0:Y:S01]  /*6b40*/  LDC R37, c[0x0][0x610] ;  /* 0x00018400ff257b82 */ /* 0x000e220000000800 */
[----:B----4-:R-:W-:Y:S05]  /*6b50*/  @!P0 BRA `(.L_x_50) ;  /* 0x0000000000288947 */ /* 0x010fea0003800000 */
[----:B------:R-:W4:Y:S02]  /*6b60*/  LDC R23, c[0x0][0x64c] ;  /* 0x00019300ff177b82 */ /* 0x000f240000000800 */
[----:B----4-:R-:W-:-:S05]  /*6b70*/  IADD3 R23, P0, R26, R23, RZ ;  /* 0x000000171a177210 */ /* 0x010fca0007f1e0ff */
[----:B------:R-:W-:-:S04]  /*6b80*/  IMAD.X R25, RZ, RZ, R11, P0 ;  /* 0x000000ffff197224 */ /* 0x000fc800000e060b */
[----:B------:R-:W-:-:S04]  /*6b90*/  IMAD.WIDE.U32 R10, R25, R34, RZ ;  /* 0x00000022190a7225 */ /* 0x000fc800078e00ff */
[----:B0-----:R-:W-:-:S04]  /*6ba0*/  IMAD.WIDE.U32 R12, P0, R23, R35, R10 ;  /* 0x00000023170c7225 */ /* 0x001fc8000780000a */
[----:B------:R-:W-:-:S04]  /*6bb0*/  IMAD.WIDE.U32 R10, R23, R34, RZ ;  /* 0x00000022170a7225 */ /* 0x000fc800078e00ff */
[----:B------:R-:W-:Y:S01]  /*6bc0*/  IMAD.X R23, RZ, RZ, RZ, P0 ;  /* 0x000000ffff177224 */ /* 0x000fe200000e06ff */
[----:B------:R-:W-:Y:S01]  /*6bd0*/  IADD3 RZ, P0, R11, R12, RZ ;  /* 0x0000000c0bff7210 */ /* 0x000fe20007f1e0ff */
[----:B------:R-:W-:-:S04]  /*6be0*/  IMAD.MOV.U32 R22, RZ, RZ, R13 ;  /* 0x000000ffff167224 */ /* 0x000fc800078e000d */
[----:B------:R-:W-:-:S08]  /*6bf0*/  IMAD.WIDE.U32.X R10, R25, R35, R22, P0 ;  /* 0x00000023190a7225 */ /* 0x000fd000000e0416 */
.L_x_50:
[----:B------:R-:W-:Y:S01]  /*6c00*/  ISETP.NE.AND P0, PT, R3, 0x1, PT ;  /* 0x000000010300780c */ /* 0x000fe20003f05270 */
[----:B------:R-:W-:Y:S01]  /*6c10*/  IMAD.MOV R24, RZ, RZ, -R24 ;  /* 0x000000ffff187224 */ /* 0x000fe200078e0a18 */
[----:B0-----:R-:W-:Y:S01]  /*6c20*/  SHF.R.U64 R10, R10, R33, R11 ;  /* 0x000000210a0a7219 */ /* 0x001fe2000000120b */
[----:B--2---:R-:W-:Y:S01]  /*6c30*/  VIADD R23, R28, 0xffffffff ;  /* 0xffffffff1c177836 */ /* 0x004fe20000000000 */
[----:B------:R-:W-:Y:S01]  /*6c40*/  LOP3.LUT R13, R18, R29, RZ, 0xc0, !PT ;  /* 0x0000001d120d7212 */ /* 0x000fe200078ec0ff */
[----:B------:R-:W-:Y:S02]  /*6c50*/  IMAD.MOV.U32 R12, RZ, RZ, 0x1 ;  /* 0x00000001ff0c7424 */ /* 0x000fe400078e00ff */
[----:B------:R-:W-:-:S06]  /*6c60*/  IMAD.MOV R11, RZ, RZ, -R10 ;  /* 0x000000ffff0b7224 */ /* 0x000fcc00078e0a0a */
[----:B-1----:R-:W-:Y:S02]  /*6c70*/  @P0 IMAD R31, R27, R24, R30 ;  /* 0x000000181b1f0224 */ /* 0x002fe400078e021e */
[----:B------:R-:W-:Y:S01]  /*6c80*/  IMAD R24, R32, R10, R13 ;  /* 0x0000000a20187224 */ /* 0x000fe200078e020d */
[----:B------:R-:W-:Y:S01]  /*6c90*/  LOP3.LUT R13, R20, R23, RZ, 0xc0, !PT ;  /* 0x00000017140d7212 */ /* 0x000fe200078ec0ff */
[----:B---3--:R-:W-:Y:S02]  /*6ca0*/  IMAD R10, R11, R36, R26 ;  /* 0x000000240b0a7224 */ /* 0x008fe400078e021a */
[----:B------:R-:W-:Y:S02]  /*6cb0*/  IMAD R24, R24, R37, R31 ;  /* 0x0000002518187224 */ /* 0x000fe400078e021f */
[----:B------:R-:W-:Y:S01]  /*6cc0*/  IMAD R11, R10, R28, R13 ;  /* 0x0000001c0a0b7224 */ /* 0x000fe200078e020d */
[----:B------:R-:W-:-:S04]  /*6cd0*/  PRMT R10, R12, 0x7610, R10 ;  /* 0x000076100c0a7816 */ /* 0x000fc8000000000a */
[----:B------:R-:W-:Y:S02]  /*6ce0*/  SEL R86, R11, R24, !P0 ;  /* 0x000000180b567207 */ /* 0x000fe40004000000 */
[----:B------:R-:W-:-:S07]  /*6cf0*/  SEL R24, R24, R11, !P0 ;  /* 0x0000000b18187207 */ /* 0x000fce0004000000 */
.L_x_48:
[----:B------:R-:W-:Y:S01]  /*6d00*/  LOP3.LUT P0, RZ, R10, 0xff, RZ, 0xc0, !PT ;  /* 0x000000ff0aff7812 */ /* 0x000fe2000780c0ff */
[----:B------:R-:W-:Y:S01]  /*6d10*/  UIMAD.WIDE.U32 UR6, UR5, -0x55555555, URZ ;  /* 0xaaaaaaab050678a5 */ /* 0x000fe2000f8e003f */
[----:B------:R-:W-:-:S03]  /*6d20*/  IMAD.MOV.U32 R84, RZ, RZ, R24 ;  /* 0x000000ffff547224 */ /* 0x000fc600078e0018 */
[----:B------:R-:W-:-:S04]  /*6d30*/  USHF.R.U32.HI UR6, URZ, 0x1, UR7 ;  /* 0x000000013f067899 */ /* 0x000fc80008011607 */
[----:B------:R-:W-:-:S04]  /*6d40*/  UIMAD UR5, UR6, -0x3, UR5 ;  /* 0xfffffffd060578a4 */ /* 0x000fc8000f8e0205 */
[----:B------:R-:W-:Y:S08]  /*6d50*/  @P0 BRA `(.L_x_51) ;  /* 0xffffffa400380947 */ /* 0x000ff0000383ffff */
[----:B------:R-:W-:Y:S05]  /*6d60*/  EXIT ;  /* 0x000000000000794d */ /* 0x000fea0003800000 */
.L_x_7:
[----:B0-----:R-:W-:Y:S01]  /*6d70*/  ULDC.64 UR4, c[0x0][0x650] ;  /* 0x0001940000047ab9 */ /* 0x001fe20000000a00 */
        /* <DEDUP_REMOVED lines=25> */
.L_x_53:
[----:B------:R-:W0:Y:S01]  /*6f10*/  LDC.64 R26, c[0x0][0x640] ;  /* 0x00019000ff1a7b82 */ /* 0x000e220000000a00 */
[-CC-:B------:R-:W-:Y:S01]  /*6f20*/  SHF.R.U64 R18, R16, R12.reuse, R17.reuse ;  /* 0x0000000c10127219 */ /* 0x180fe20000001211 */
[----:B------:R-:W-:Y:S01]  /*6f30*/  IMAD.MOV.U32 R30, RZ, RZ, 0x1 ;  /* 0x00000001ff1e7424 */ /* 0x000fe200078e00ff */
[----:B------:R-:W-:Y:S02]  /*6f40*/  SHF.R.U32.HI R6, RZ, R12, R17 ;  /* 0x0000000cff067219 */ /* 0x000fe40000011611 */
[----:B------:R-:W-:-:S03]  /*6f50*/  IADD3 R15, P0, RZ, -R18, RZ ;  /* 0x80000012ff0f7210 */ /* 0x000fc60007f1e0ff */
[----:B------:R-:W1:Y:S02]  /*6f60*/  LDC R14, c[0x0][0x618] ;  /* 0x00018600ff0e7b82 */ /* 0x000e640000000800 */
[----:B------:R-:W-:-:S04]  /*6f70*/  IMAD.X R7, RZ, RZ, ~R6, P0 ;  /* 0x000000ffff077224 */ /* 0x000fc800000e0e06 */
[-C--:B------:R-:W-:Y:S02]  /*6f80*/  IMAD R12, R7, R22.reuse, RZ ;  /* 0x00000016070c7224 */ /* 0x080fe400078e02ff */
[----:B------:R-:W2:Y:S01]  /*6f90*/  LDC R16, c[0x0][0x608] ;  /* 0x00018200ff107b82 */ /* 0x000ea20000000800 */
[----:B------:R-:W-:-:S04]  /*6fa0*/  IMAD.WIDE.U32 R6, R15, R22, R4 ;  /* 0x000000160f067225 */ /* 0x000fc800078e0004 */
[----:B------:R-:W-:-:S03]  /*6fb0*/  IMAD R15, R15, R23, R12 ;  /* 0x000000170f0f7224 */ /* 0x000fc600078e020c */
[----:B------:R-:W3:Y:S01]  /*6fc0*/  LDC R25, c[0x0][0x658] ;  /* 0x00019600ff197b82 */ /* 0x000ee20000000800 */
[----:B------:R-:W-:Y:S01]  /*6fd0*/  IMAD.IADD R7, R7, 0x1, R15 ;  /* 0x0000000107077824 */ /* 0x000fe200078e020f */
[----:B0-----:R-:W-:-:S04]  /*6fe0*/  ISETP.NE.U32.AND P0, PT, R26, RZ, PT ;  /* 0x000000ff1a00720c */ /* 0x001fc80003f05070 */
[----:B------:R-:W-:Y:S02]  /*6ff0*/  ISETP.NE.AND.EX P0, PT, R27, RZ, PT, P0 ;  /* 0x000000ff1b00720c */ /* 0x000fe40003f05300 */
[----:B------:R-:W0:Y:S01]  /*7000*/  LDC R23, c[0x0][0x600] ;  /* 0x00018000ff177b82 */ /* 0x000e220000000800 */
[-CC-:B-1----:R-:W-:Y:S02]  /*7010*/  SHF.R.U64 R12, R6, R14.reuse, R7.reuse ;  /* 0x0000000e060c7219 */ /* 0x182fe40000001207 */
[----:B------:R-:W-:Y:S01]  /*7020*/  SHF.R.U32.HI R7, RZ, R14, R7 ;  /* 0x0000000eff077219 */ /* 0x000fe20000011607 */
[----:B------:R-:W-:-:S04]  /*7030*/  IMAD.MOV.U32 R14, RZ, RZ, -0x1 ;  /* 0xffffffffff0e7424 */ /* 0x000fc800078e00ff */
        /* <DEDUP_REMOVED lines=21> */
.L_x_54:
[----:B------:R-:W-:Y:S01]  /*7190*/  ISETP.NE.AND P0, PT, R3, 0x1, PT ;  /* 0x000000010300780c */ /* 0x000fe20003f05270 */
[----:B0-----:R-:W-:Y:S01]  /*71a0*/  VIADD R15, R23, 0xffffffff ;  /* 0xffffffff170f7836 */ /* 0x001fe20000000000 */
[----:B-1----:R-:W-:Y:S01]  /*71b0*/  SHF.R.U64 R7, R6, R24, R7 ;  /* 0x0000001806077219 */ /* 0x002fe20000001207 */
[----:B------:R-:W-:Y:S01]  /*71c0*/  IMAD.MOV.U32 R17, RZ, RZ, R18 ;  /* 0x000000ffff117224 */ /* 0x000fe200078e0012 */
[----:B------:R-:W-:Y:S02]  /*71d0*/  SHF.L.U32 R30, R30, R25, RZ ;  /* 0x000000191e1e7219 */ /* 0x000fe400000006ff */
[----:B------:R-:W-:Y:S01]  /*71e0*/  LOP3.LUT R6, R21, R32, RZ, 0xc0, !PT ;  /* 0x0000002015067212 */ /* 0x000fe200078ec0ff */
[----:B------:R-:W-:Y:S01]  /*71f0*/  IMAD.MOV R11, RZ, RZ, -R7 ;  /* 0x000000ffff0b7224 */ /* 0x000fe200078e0a07 */
[----:B------:R-:W-:-:S03]  /*7200*/  LOP3.LUT R12, R12, R15, RZ, 0xc0, !PT ;  /* 0x0000000f0c0c7212 */ /* 0x000fc600078ec0ff */
[----:B------:R-:W-:Y:S02]  /*7210*/  IMAD R6, R30, R7, R6 ;  /* 0x000000071e067224 */ /* 0x000fe400078e0206 */
[----:B------:R-:W-:Y:S02]  /*7220*/  @P0 IMAD R9, R13, R20, R10 ;  /* 0x000000140d090224 */ /* 0x000fe400078e020a */
[----:B--2---:R-:W-:Y:S02]  /*7230*/  IMAD R7, R11, R28, R22 ;  /* 0x0000001c0b077224 */ /* 0x004fe400078e0216 */
[----:B---3--:R-:W-:Y:S02]  /*7240*/  IMAD R6, R6, R29, R9 ;  /* 0x0000001d06067224 */ /* 0x008fe400078e0209 */
[----:B------:R-:W-:Y:S02]  /*7250*/  IMAD R9, R7, R23, R12 ;  /* 0x0000001707097224 */ /* 0x000fe400078e020c */
[----:B------:R-:W-:-:S03]  /*7260*/  IMAD.MOV.U32 R10, RZ, RZ, 0x1 ;  /* 0x00000001ff0a7424 */ /* 0x000fc600078e00ff */
[----:B------:R-:W-:Y:S02]  /*7270*/  SEL R7, R9, R6, !P0 ;  /* 0x0000000609077207 */ /* 0x000fe40004000000 */
[----:B------:R-:W-:Y:S02]  /*7280*/  PRMT R12, R10, 0x7610, R12 ;  /* 0x000076100a0c7816 */ /* 0x000fe4000000000c */
[----:B------:R-:W-:-:S07]  /*7290*/  SEL R6, R6, R9, !P0 ;  /* 0x0000000906067207 */ /* 0x000fce0004000000 */
.L_x_52:
[----:B------:R-:W-:-:S08]  /*72a0*/  NOP ;  /* 0x0000000000007918 */ /* 0x000fd00000000000 */
[----:B------:R-:W0:-:S00]  /*72b0*/  USETMAXREG.DEALLOC.CTAPOOL 0x28 ;  /* 0x00000028000079c8 */ /* 0x000e0000080e0500 */
[----:B0-----:R-:W-:-:S13]  /*72c0*/  ISETP.NE.AND P0, PT, R8, RZ, PT ;  /* 0x000000ff0800720c */ /* 0x001fda0003f05270 */
[----:B------:R-:W-:Y:S05]  /*72d0*/  @P0 EXIT ;  /* 0x000000000000094d */ /* 0x000fea0003800000 */
[----:B------:R-:W-:Y:S01]  /*72e0*/  LOP3.LUT P0, RZ, R12, 0xff, RZ, 0xc0, !PT ;  /* 0x000000ff0cff7812 */ /* 0x000fe2000780c0ff */
[----:B------:R-:W-:Y:S02]  /*72f0*/  IMAD.MOV.U32 R10, RZ, RZ, 0x1 ;  /* 0x00000001ff0a7424 */ /* 0x000fe400078e00ff */
[----:B------:R-:W-:-:S10]  /*7300*/  IMAD.MOV.U32 R18, RZ, RZ, RZ ;  /* 0x000000ffff127224 */ /* 0x000fd400078e00ff */
[----:B------:R-:W-:Y:S05]  /*7310*/  @!P0 BRA `(.L_x_55) ;  /* 0x0000000c00408947 */ /* 0x000fea0003800000 */
[----:B------:R-:W0:Y:S01]  /*7320*/  LDC R8, c[0x0][0x28c] ;  /* 0x0000a300ff087b82 */ /* 0x000e220000000800 */
[----:B------:R-:W1:Y:S01]  /*7330*/  S2R R13, SR_CgaCtaId ;  /* 0x00000000000d7919 */ /* 0x000e620000008800 */
[----:B------:R-:W-:Y:S01]  /*7340*/  ULDC UR5, c[0x0][0x658] ;  /* 0x0001960000057ab9 */ /* 0x000fe20000000800 */
[----:B------:R-:W-:Y:S01]  /*7350*/  UMOV UR7, 0xffffffff ;  /* 0xffffffff00077882 */ /* 0x000fe20000000000 */
[----:B------:R-:W-:Y:S01]  /*7360*/  ULDC UR6, c[0x0][0xc] ;  /* 0x0000030000067ab9 */ /* 0x000fe20000000800 */
[----:B------:R-:W-:Y:S01]  /*7370*/  USHF.L.U32 UR8, UR7, UR5, URZ ;  /* 0x0000000507087299 */ /* 0x000fe2000800063f */
[----:B------:R-:W-:Y:S01]  /*7380*/  BSSY B0, `(.L_x_55) ;  /* 0x00000c9000007945 */ /* 0x000fe20003800000 */
[----:B------:R-:W-:Y:S01]  /*7390*/  UMOV UR9, 0x1 ;  /* 0x0000000100097882 */ /* 0x000fe20000000000 */
[----:B------:R-:W-:Y:S01]  /*73a0*/  ULDC UR7, c[0x0][0x10] ;  /* 0x0000040000077ab9 */ /* 0x000fe20000000800 */
[----:B------:R-:W-:Y:S01]  /*73b0*/  USHF.L.U32 UR18, UR9, UR5, URZ ;  /* 0x0000000509127299 */ /* 0x000fe2000800063f */
[----:B------:R-:W-:Y:S01]  /*73c0*/  IMAD.MOV.U32 R16, RZ, RZ, 0x1 ;  /* 0x00000001ff107424 */ /* 0x000fe200078e00ff */
[----:B------:R-:W-:Y:S01]  /*73d0*/  UIMAD.WIDE.U32 UR6, UR6, UR7, URZ ;  /* 0x00000007060672a5 */ /* 0x000fe2000f8e003f */
[----:B------:R-:W-:Y:S01]  /*73e0*/  LOP3.LUT R15, R2, 0x2, RZ, 0xfc, !PT ;  /* 0x00000002020f7812 */ /* 0x000fe200078efcff */
[----:B------:R-:W-:Y:S01]  /*73f0*/  ULDC UR5, c[0x0][0x14] ;  /* 0x0000050000057ab9 */ /* 0x000fe20000000800 */
[----:B------:R-:W-:Y:S01]  /*7400*/  IMAD.MOV.U32 R10, RZ, RZ, 0x1 ;  /* 0x00000001ff0a7424 */ /* 0x000fe200078e00ff */
[----:B------:R-:W-:Y:S01]  /*7410*/  UIMAD.WIDE.U32 UR20, UR6, UR5, URZ ;  /* 0x00000005061472a5 */ /* 0x000fe2000f8e003f */
[----:B------:R-:W-:Y:S01]  /*7420*/  IMAD.MOV.U32 R18, RZ, RZ, RZ ;  /* 0x000000ffff127224 */ /* 0x000fe200078e00ff */
[----:B------:R-:W-:Y:S01]  /*7430*/  UIMAD UR13, UR7, UR5, URZ ;  /* 0x00000005070d72a4 */ /* 0x000fe2000f8e023f */
[----:B------:R-:W-:Y:S01]  /*7440*/  ULDC UR4, c[0x0][0x600] ;  /* 0x0001800000047ab9 */ /* 0x000fe20000000800 */
[----:B------:R-:W-:-:S02]  /*7450*/  ULOP3.LUT UR17, URZ, UR8, URZ, 0x33, !UPT ;  /* 0x000000083f117292 */ /* 0x000fc4000f8e333f */
[----:B------:R-:W-:Y:S01]  /*7460*/  UIADD3 UR4, UR4, -0x1, URZ ;  /* 0xffffffff04047890 */ /* 0x000fe2000fffe03f */
[----:B0-----:R-:W-:Y:S01]  /*7470*/  VIADD R8, R8, 0x7f ;  /* 0x0000007f08087836 */ /* 0x001fe20000000000 */
[----:B------:R-:W-:Y:S01]  /*7480*/  UIADD3 UR13, UR21, UR13, URZ ;  /* 0x0000000d150d7290 */ /* 0x000fe2000fffe03f */
[----:B------:R-:W-:-:S03]  /*7490*/  ULDC.64 UR22, c[0x0][0x198] ;  /* 0x0000660000167ab9 */ /* 0x000fc60000000a00 */
[----:B------:R-:W-:-:S04]  /*74a0*/  SHF.R.S32.HI R9, RZ, 0x1f, R8 ;  /* 0x0000001fff097819 */ /* 0x000fc80000011408 */
[----:B------:R-:W-:Y:S01]  /*74b0*/  LEA.HI R9, R9, R8, RZ, 0x7 ;  /* 0x0000000809097211 */ /* 0x000fe200078f38ff */
[C---:B-1----:R-:W-:Y:S02]  /*74c0*/  IMAD.SHL.U32 R12, R13.reuse, 0x8, RZ ;  /* 0x000000080d0c7824 */ /* 0x042fe400078e00ff */
[----:B------:R-:W-:Y:S01]  /*74d0*/  IMAD.SHL.U32 R13, R13, 0x400, RZ ;  /* 0x000004000d0d7824 */ /* 0x000fe200078e00ff */
[----:B------:R-:W-:Y:S02]  /*74e0*/  SHF.R.S32.HI R11, RZ, 0x7, R9 ;  /* 0x00000007ff0b7819 */ /* 0x000fe40000011409 */
[----:B------:R-:W-:Y:S02]  /*74f0*/  LOP3.LUT R12, R12, 0x8, RZ, 0xc0, !PT ;  /* 0x000000080c0c7812 */ /* 0x000fe400078ec0ff */
[----:B------:R-:W-:Y:S01]  /*7500*/  LOP3.LUT R13, R13, 0x400, RZ, 0xc0, !PT ;  /* 0x000004000d0d7812 */ /* 0x000fe200078ec0ff */
[----:B------:R-:W-:-:S07]  /*7510*/  VIADD R14, R11, 0x1 ;  /* 0x000000010b0e7836 */ /* 0x000fce0000000000 */
.L_x_66:
[----:B------:R-:W-:-:S03]  /*7520*/  UMOV UR5, 0xffffffff ;  /* 0xffffffff00057882 */ /* 0x000fc60000000000 */
[----:B------:R-:W-:Y:S05]  /*7530*/  BRA.DIV UR5, `(.L_x_56) ;  /* 0x0000000e05847947 */ /* 0x000fea000b800000 */
[----:B------:R-:W-:-:S13]  /*7540*/  ELECT P0, URZ, PT ;  /* 0x00000000003f782f */ /* 0x000fda0003800000 */
.L_x_76:
[----:B------:R-:W0:Y:S01]  /*7550*/  LDC R8, c[0x0][0x28c] ;  /* 0x0000a300ff087b82 */ /* 0x000e220000000800 */
[----:B------:R-:W-:Y:S01]  /*7560*/  BSSY B1, `(.L_x_57) ;  /* 0x0000038000017945 */ /* 0x000fe20003800000 */
[----:B0-----:R-:W-:-:S13]  /*7570*/  ISETP.LT.OR P0, PT, R8, 0x1, !P0 ;  /* 0x000000010800780c */ /* 0x001fda0004701670 */
[----:B------:R-:W-:Y:S05]  /*7580*/  @P0 BRA `(.L_x_58) ;  /* 0x0000000000d40947 */ /* 0x000fea0003800000 */
[----:B------:R-:W-:Y:S02]  /*7590*/  IMAD R21, R7, 0x10, R12 ;  /* 0x0000001007157824 */ /* 0x000fe400078e020c */
[----:B------:R-:W-:Y:S02]  /*75a0*/  IMAD.SHL.U32 R22, R6, 0x200, RZ ;  /* 0x0000020006167824 */ /* 0x000fe400078e00ff */
[----:B------:R-:W-:Y:S02]  /*75b0*/  IMAD.MOV.U32 R24, RZ, RZ, RZ ;  /* 0x000000ffff187224 */ /* 0x000fe400078e00ff */
[----:B------:R-:W-:Y:S02]  /*75c0*/  IMAD.MOV.U32 R6, RZ, RZ, R14 ;  /* 0x000000ffff067224 */ /* 0x000fe400078e000e */
[----:B------:R-:W-:Y:S02]  /*75d0*/  IMAD.MOV.U32 R7, RZ, RZ, R10 ;  /* 0x000000ffff077224 */ /* 0x000fe400078e000a */
[----:B------:R-:W-:-:S07]  /*75e0*/  IMAD.MOV.U32 R8, RZ, RZ, R18 ;  /* 0x000000ffff087224 */ /* 0x000fce00078e0012 */
.L_x_61:
[----:B------:R-:W0:Y:S01]  /*75f0*/  S2R R20, SR_CgaCtaId ;  /* 0x0000000000147919 */ /* 0x000e220000008800 */
[----:B------:R-:W-:Y:S02]  /*7600*/  MOV R9, 0x400 ;  /* 0x0000040000097802 */ /* 0x000fe40000000f00 */
[----:B------:R-:W-:-:S13]  /*7610*/  LOP3.LUT P1, RZ, R0, 0x7f, RZ, 0xc0, !PT ;  /* 0x0000007f00ff7812 */ /* 0x000fda000782c0ff */
[----:B------:R-:W1:Y:S01]  /*7620*/  @!P1 LDC R19, c[0x0][0x500] ;  /* 0x00014000ff139b82 */ /* 0x000e620000000800 */
[----:B0-----:R-:W-:Y:S02]  /*7630*/  LEA R23, R20, R9, 0x18 ;  /* 0x0000000914177211 */ /* 0x001fe400078ec0ff */
[----:B------:R-:W-:-:S03]  /*7640*/  SHF.L.U32 R9, R7, 0x1f, RZ ;  /* 0x0000001f07097819 */ /* 0x000fc600000006ff */
[----:B------:R-:W-:-:S04]  /*7650*/  IMAD R20, R8, 0x8, R23 ;  /* 0x0000000808147824 */ /* 0x000fc800078e0217 */
[----:B------:R-:W0:Y:S02]  /*7660*/  SYNCS.PHASECHK.TRANS64.TRYWAIT P0, [R20+URZ+0x18], R9 ;  /* 0x00001809140075a7 */ /* 0x000e24000800017f */
[----:B01----:R-:W-:Y:S05]  /*7670*/  @!P0 BRA `(.L_x_59) ;  /* 0x0000000c00548947 */ /* 0x003fea0003800000 */
.L_x_77:
[----:B0-----:R-:W-:Y:S01]  /*7680*/  PRMT R9, R15, 0x9910, RZ ;  /* 0x000099100f097816 */ /* 0x001fe200000000ff */
[----:B------:R0:W-:Y:S03]  /*7690*/  @!P1 SYNCS.ARRIVE.TRANS64 RZ, [R20+URZ], R19 ;  /* 0x0000001314ff99a7 */ /* 0x0001e6000800003f */
[----:B------:R-:W-:-:S13]  /*76a0*/  ISETP.NE.AND P0, PT, R9, 0x2, PT ;  /* 0x000000020900780c */ /* 0x000fda0003f05270 */
[----:B0-----:R-:W-:Y:S05]  /*76b0*/  @P0 BRA `(.L_x_60) ;  /* 0x0000000000040947 */ /* 0x001fea0003800000 */
[----:B------:R-:W-:Y:S01]  /*76c0*/  BPT.TRAP 0x1 ;  /* 0x000000040000795c */ /* 0x000fe20000300000 */
.L_x_60:
[----:B------:R-:W-:Y:S01]  /*76d0*/  R2UR UR16, R23 ;  /* 0x00000000171072ca */ /* 0x000fe200000e0000 */
[----:B------:R-:W-:Y:S01]  /*76e0*/  IMAD R23, R8, 0x10000, R23 ;  /* 0x0001000008177824 */ /* 0x000fe200078e0217 */
[----:B------:R-:W-:Y:S01]  /*76f0*/  R2UR UR9, R20 ;  /* 0x00000000140972ca */ /* 0x000fe200000e0000 */
[----:B------:R-:W-:Y:S01]  /*7700*/  IMAD R9, R8, 0x800, R13 ;  /* 0x0000080008097824 */ /* 0x000fe200078e020d */
[----:B------:R-:W-:Y:S01]  /*7710*/  UIADD3 UR6, UP0, UR22, 0xf0, URZ ;  /* 0x000000f016067890 */ /* 0x000fe2000ff1e03f */
[----:B------:R-:W-:Y:S01]  /*7720*/  VIADD R6, R6, 0xffffffff ;  /* 0xffffffff06067836 */ /* 0x000fe20000000000 */
[----:B------:R-:W-:Y:S01]  /*7730*/  R2UR UR5, R23 ;  /* 0x00000000170572ca */ /* 0x000fe200000e0000 */
[----:B------:R-:W-:Y:S01]  /*7740*/  UIADD3 UR24, UP1, UR22, 0x1f0, URZ ;  /* 0x000001f016187890 */ /* 0x000fe2000ff3e03f */
[----:B------:R-:W-:Y:S01]  /*7750*/  R2UR UR8, R9 ;  /* 0x00000000090872ca */ /* 0x000fe200000e0000 */
[----:B------:R-:W-:Y:S01]  /*7760*/  UIADD3.X UR7, URZ, UR23, URZ, UP0, !UPT ;  /* 0x000000173f077290 */ /* 0x000fe200087fe43f */
[----:B------:R-:W-:Y:S01]  /*7770*/  R2UR UR11, R22 ;  /* 0x00000000160b72ca */ /* 0x000fe200000e0000 */
[----:B------:R-:W-:Y:S01]  /*7780*/  VIADD R8, R8, 0x1 ;  /* 0x0000000108087836 */ /* 0x000fe20000000000 */
[----:B------:R-:W-:Y:S01]  /*7790*/  R2UR UR10, R24 ;  /* 0x00000000180a72ca */ /* 0x000fe200000e0000 */
[----:B------:R-:W-:Y:S01]  /*77a0*/  UIADD3.X UR25, URZ, UR23, URZ, UP1, !UPT ;  /* 0x000000173f197290 */ /* 0x000fe20008ffe43f */
[----:B------:R-:W-:Y:S01]  /*77b0*/  R2UR UR12, R17 ;  /* 0x00000000110c72ca */ /* 0x000fe200000e0000 */
[----:B------:R-:W-:Y:S01]  /*77c0*/  UMOV UR14, 0x0 ;  /* 0x00000000000e7882 */ /* 0x000fe20000000000 */
[----:B------:R-:W-:Y:S01]  /*77d0*/  R2UR UR19, R21 ;  /* 0x00000000151372ca */ /* 0x000fe200000e0000 */
[----:B------:R-:W-:Y:S01]  /*77e0*/  UMOV UR15, 0x10000000 ;  /* 0x10000000000f7882 */ /* 0x000fe20000000000 */
[----:B------:R-:W-:Y:S01]  /*77f0*/  ISETP.GT.AND P1, PT, R6, 0x1, PT ;  /* 0x000000010600780c */ /* 0x000fe20003f24270 */
[----:B------:R-:W-:Y:S01]  /*7800*/  UIADD3 UR5, UR5, 0x100, URZ ;  /* 0x0000010005057890 */ /* 0x000fe2000fffe03f */
[----:B------:R-:W-:Y:S01]  /*7810*/  ISETP.NE.AND P0, PT, R8, 0x3, PT ;  /* 0x000000030800780c */ /* 0x000fe20003f05270 */
[----:B------:R-:W-:Y:S01]  /*7820*/  UIADD3 UR16, UR16, 0x30100, UR8 ;  /* 0x0003010010107890 */ /* 0x000fe2000fffe008 */
[----:B------:R-:W-:Y:S01]  /*7830*/  VIADD R24, R24, 0x80 ;  /* 0x0000008018187836 */ /* 0x000fe20000000000 */
[----:B------:R-:W-:Y:S01]  /*7840*/  UMOV UR26, 0x30000 ;  /* 0x00030000001a7882 */ /* 0x000fe20000000000 */
[----:B------:R-:W-:-:S02]  /*7850*/  SEL R20, RZ, 0x1, P0 ;  /* 0x00000001ff147807 */ /* 0x000fc40000000000 */
[----:B------:R-:W-:Y:S01]  /*7860*/  UMOV UR8, UR5 ;  /* 0x0000000500087c82 */ /* 0x000fe20008000000 */
[----:B------:R-:W-:Y:S01]  /*7870*/  SEL R8, R8, RZ, P0 ;  /* 0x000000ff08087207 */ /* 0x000fe20000000000 */
[----:B------:R0:W-:Y:S01]  /*7880*/  UTMALDG.3D [UR8], [UR6], desc[UR14] ;  /* 0x00000e08060075b4 */ /* 0x0001e20008011000 */
[----:B------:R-:W-:Y:S01]  /*7890*/  LOP3.LUT R7, R7, R20, RZ, 0x3c, !PT ;  /* 0x0000001407077212 */ /* 0x000fe200078e3cff */
[----:B0-----:R-:W-:Y:S01]  /*78a0*/  UMOV UR11, UR19 ;  /* 0x00000013000b7c82 */ /* 0x001fe20008000000 */
[----:B------:R-:W-:Y:S02]  /*78b0*/  UMOV UR8, UR16 ;  /* 0x0000001000087c82 */ /* 0x000fe40008000000 */
[----:B------:R0:W-:Y:S02]  /*78c0*/  UTMALDG.3D.MULTICAST [UR8], [UR24], UR26, desc[UR14] ;  /* 0x00000e08180073b4 */ /* 0x0001e4000801181a */
[----:B0-----:R-:W-:Y:S05]  /*78d0*/  @P1 BRA `(.L_x_61) ;  /* 0xfffffffc00441947 */ /* 0x001fea000383ffff */
.L_x_58:
[----:B------:R-:W-:Y:S05]  /*78e0*/  BSYNC B1 ;  /* 0x0000000000017941 */ /* 0x000fea0003800000 */
.L_x_57:
[----:B------:R-:W-:Y:S01]  /*78f0*/  LOP3.LUT P1, RZ, R16, 0xff, RZ, 0xc0, !PT ;  /* 0x000000ff10ff7812 */ /* 0x000fe2000782c0ff */
[C---:B------:R-:W-:Y:S01]  /*7900*/  IMAD.IADD R18, R11.reuse, 0x1, R18 ;  /* 0x000000010b127824 */ /* 0x040fe200078e0212 */
[----:B------:R-:W-:Y:S01]  /*7910*/  ULDC.64 UR6, c[0x0][0x650] ;  /* 0x0001940000067ab9 */ /* 0x000fe20000000a00 */
[C---:B------:R-:W-:Y:S01]  /*7920*/  ISETP.GE.U32.AND P2, PT, R11.reuse, 0x3, PT ;  /* 0x000000030b00780c */ /* 0x040fe20003f46070 */
[----:B------:R-:W-:Y:S01]  /*7930*/  BSSY B1, `(.L_x_62) ;  /* 0x000006b000017945 */ /* 0x000fe20003800000 */
[----:B------:R-:W-:Y:S01]  /*7940*/  IMAD.MOV.U32 R17, RZ, RZ, -0x1 ;  /* 0xffffffffff117424 */ /* 0x000fe200078e00ff */
[----:B------:R-:W-:Y:S02]  /*7950*/  ISETP.GT.U32.AND P0, PT, R18, 0x2, PT ;  /* 0x000000021200780c */ /* 0x000fe40003f04070 */
[----:B------:R-:W-:Y:S02]  /*7960*/  PRMT R16, RZ, 0x7610, R16 ;  /* 0x00007610ff107816 */ /* 0x000fe40000000010 */
[----:B------:R-:W-:-:S03]  /*7970*/  ISETP.LT.U32.AND P0, PT, R11, 0x3, P0 ;  /* 0x000000030b00780c */ /* 0x000fc60000701070 */
[----:B------:R-:W0:Y:S01]  /*7980*/  @P1 S2R R7, SR_CgaCtaId ;  /* 0x0000000000071919 */ /* 0x000e220000008800 */
[----:B------:R-:W-:-:S04]  /*7990*/  @P1 MOV R6, 0x400 ;  /* 0x0000040000061802 */ /* 0x000fc80000000f00 */
[----:B0-----:R-:W-:Y:S01]  /*79a0*/  @P1 LEA R8, R7, R6, 0x18 ;  /* 0x0000000607081211 */ /* 0x001fe200078ec0ff */
[----:B------:R-:W-:-:S03]  /*79b0*/  IMAD.WIDE.U32 R6, R18, -0x55555555, RZ ;  /* 0xaaaaaaab12067825 */ /* 0x000fc600078e00ff */
[----:B------:R0:W-:Y:S01]  /*79c0*/  @P1 SYNCS.ARRIVE.TRANS64.A1T0 RZ, [R8+URZ+0x48], RZ ;  /* 0x000048ff08ff19a7 */ /* 0x0001e2000810003f */
[----:B------:R-:W-:Y:S01]  /*79d0*/  IADD3 R4, P1, R4, UR20, RZ ;  /* 0x0000001404047c10 */ /* 0x000fe2000ff3e0ff */
[----:B------:R-:W-:Y:S01]  /*79e0*/  IMAD.MOV.U32 R6, RZ, RZ, -0x1 ;  /* 0xffffffffff067424 */ /* 0x000fe200078e00ff */
[----:B------:R-:W-:Y:S02]  /*79f0*/  SHF.R.U32.HI R9, RZ, 0x1, R7 ;  /* 0x00000001ff097819 */ /* 0x000fe40000011607 */
[----:B------:R-:W-:Y:S02]  /*7a00*/  SEL R7, RZ, 0x1, !P0 ;  /* 0x00000001ff077807 */ /* 0x000fe40004000000 */
[----:B------:R-:W-:Y:S01]  /*7a10*/  IADD3.X R5, R5, UR13, RZ, P1, !PT ;  /* 0x0000000d05057c10 */ /* 0x000fe20008ffe4ff */
[----:B------:R-:W-:Y:S01]  /*7a20*/  IMAD R18, R9, -0x3, R18 ;  /* 0xfffffffd09127824 */ /* 0x000fe200078e0212 */
[----:B------:R-:W-:Y:S02]  /*7a30*/  ISETP.GE.U32.AND P0, PT, R4, UR6, PT ;  /* 0x0000000604007c0c */ /* 0x000fe4000bf06070 */
[----:B------:R-:W-:Y:S01]  /*7a40*/  LOP3.LUT R10, R10, R7, RZ, 0x3c, !PT ;  /* 0x000000070a0a7212 */ /* 0x000fe200078e3cff */
[----:B------:R-:W-:Y:S01]  /*7a50*/  IMAD.MOV.U32 R7, RZ, RZ, -0x1 ;  /* 0xffffffffff077424 */ /* 0x000fe200078e00ff */
[----:B------:R-:W-:-:S02]  /*7a60*/  ISETP.GE.U32.AND.EX P0, PT, R5, UR7, PT, P0 ;  /* 0x0000000705007c0c */ /* 0x000fc4000bf06100 */
[----:B------:R-:W-:Y:S02]  /*7a70*/  @P2 LOP3.LUT R10, R10, 0x1, R9, 0x78, !PT ;  /* 0x000000010a0a2812 */ /* 0x000fe400078e7809 */
[----:B0-----:R-:W-:-:S09]  /*7a80*/  PRMT R8, RZ, 0x7610, R8 ;  /* 0x00007610ff087816 */ /* 0x001fd20000000008 */
[----:B------:R-:W-:Y:S05]  /*7a90*/  @P0 BRA `(.L_x_63) ;  /* 0x0000000400500947 */ /* 0x000fea0003800000 */
[----:B------:R-:W0:Y:S01]  /*7aa0*/  S2R R19, SR_CTAID.X ;  /* 0x0000000000137919 */ /* 0x000e220000002500 */
[----:B------:R-:W-:Y:S01]  /*7ab0*/  ULDC.64 UR6, c[0x0][0x628] ;  /* 0x00018a0000067ab9 */ /* 0x000fe20000000a00 */
[----:B------:R-:W-:Y:S01]  /*7ac0*/  ULDC UR8, c[0x0][0x630] ;  /* 0x00018c0000087ab9 */ /* 0x000fe20000000800 */
[----:B------:R-:W-:Y:S01]  /*7ad0*/  ISETP.NE.U32.AND P0, PT, RZ, UR6, PT ;  /* 0x00000006ff007c0c */ /* 0x000fe2000bf05070 */
[----:B------:R-:W1:Y:S01]  /*7ae0*/  S2R R20, SR_CTAID.Y ;  /* 0x0000000000147919 */ /* 0x000e620000002600 */
[----:B------:R-:W-:Y:S01]  /*7af0*/  ULDC UR9, c[0x0][0x150] ;  /* 0x0000540000097ab9 */ /* 0x000fe20000000800 */
[----:B------:R-:W-:Y:S01]  /*7b00*/  IMAD.MOV.U32 R6, RZ, RZ, R4 ;  /* 0x000000ffff067224 */ /* 0x000fe200078e0004 */
[----:B------:R-:W-:Y:S01]  /*7b10*/  ISETP.NE.AND.EX P0, PT, RZ, UR7, PT, P0 ;  /* 0x00000007ff007c0c */ /* 0x000fe2000bf05300 */
[----:B------:R-:W-:Y:S01]  /*7b20*/  IMAD.MOV.U32 R7, RZ, RZ, R5 ;  /* 0x000000ffff077224 */ /* 0x000fe200078e0005 */
[----:B0-----:R-:W-:-:S11]  /*7b30*/  I2FP.F32.U32 R21, R19 ;  /* 0x0000001300157245 */ /* 0x001fd60000201000 */
[----:B------:R-:W-:Y:S05]  /*7b40*/  @!P0 BRA `(.L_x_64) ;  /* 0x0000000000288947 */ /* 0x000fea0003800000 */
[----:B------:R-:W-:Y:S02]  /*7b50*/  ULDC UR5, c[0x0][0x634] ;  /* 0x00018d0000057ab9 */ /* 0x000fe40000000800 */
[----:B------:R-:W-:-:S05]  /*7b60*/  IADD3 R7, P0, R4, UR5, RZ ;  /* 0x0000000504077c10 */ /* 0x000fca000ff1e0ff */
[----:B------:R-:W-:-:S04]  /*7b70*/  IMAD.X R17, RZ, RZ, R5, P0 ;  /* 0x000000ffff117224 */ /* 0x000fc800000e0605 */
[----:B------:R-:W-:-:S04]  /*7b80*/  IMAD.WIDE.U32 R8, R17, UR6, RZ ;  /* 0x0000000611087c25 */ /* 0x000fc8000f8e00ff */
[----:B------:R-:W-:-:S04]  /*7b90*/  IMAD.WIDE.U32 R8, P0, R7, UR7, R8 ;  /* 0x0000000707087c25 */ /* 0x000fc8000f800008 */
[----:B------:R-:W-:-:S04]  /*7ba0*/  IMAD.WIDE.U32 R6, R7, UR6, RZ ;  /* 0x0000000607067c25 */ /* 0x000fc8000f8e00ff */
[----:B------:R-:W-:Y:S01]  /*7bb0*/  IMAD.MOV.U32 R6, RZ, RZ, R9 ;  /* 0x000000ffff067224 */ /* 0x000fe200078e0009 */
[----:B------:R-:W-:Y:S01]  /*7bc0*/  IADD3 RZ, P1, R7, R8, RZ ;  /* 0x0000000807ff7210 */ /* 0x000fe20007f3e0ff */
[----:B------:R-:W-:-:S04]  /*7bd0*/  IMAD.X R7, RZ, RZ, RZ, P0 ;  /* 0x000000ffff077224 */ /* 0x000fc800000e06ff */
[----:B------:R-:W-:-:S08]  /*7be0*/  IMAD.WIDE.U32.X R6, R17, UR7, R6, P1 ;  /* 0x0000000711067c25 */ /* 0x000fd000088e0406 */
.L_x_64:
[--C-:B------:R-:W-:Y:S01]  /*7bf0*/  SHF.R.U64 R17, R6, UR8, R7.reuse ;  /* 0x0000000806117c19 */ /* 0x100fe20008001207 */
[----:B------:R-:W-:Y:S01]  /*7c00*/  FMUL R21, R21, UR9 ;  /* 0x0000000915157c20 */ /* 0x000fe20008400000 */
[----:B------:R-:W0:Y:S01]  /*7c10*/  LDC R8, c[0x0][0x144] ;  /* 0x00005100ff087b82 */ /* 0x000e220000000800 */
[----:B------:R-:W-:Y:S01]  /*7c20*/  SHF.R.U32.HI R6, RZ, UR8, R7 ;  /* 0x00000008ff067c19 */ /* 0x000fe20008011607 */
[----:B------:R-:W-:Y:S01]  /*7c30*/  ULDC UR5, c[0x0][0x154] ;  /* 0x0000550000057ab9 */ /* 0x000fe20000000800 */
[----:B------:R-:W-:Y:S01]  /*7c40*/  IADD3 R7, P0, RZ, -R17, RZ ;  /* 0x80000011ff077210 */ /* 0x000fe20007f1e0ff */
[----:B------:R-:W-:Y:S01]  /*7c50*/  ULDC.64 UR6, c[0x0][0x620] ;  /* 0x0001880000067ab9 */ /* 0x000fe20000000a00 */
[----:B-1----:R-:W-:Y:S01]  /*7c60*/  I2FP.F32.U32 R9, R20 ;  /* 0x0000001400097245 */ /* 0x002fe20000201000 */
[----:B------:R-:W1:Y:S01]  /*7c70*/  F2I.U32.TRUNC.NTZ R21, R21 ;  /* 0x0000001500157305 */ /* 0x000e62000020f000 */
[----:B------:R-:W-:Y:S01]  /*7c80*/  ISETP.NE.AND P2, PT, R3, 0x1, PT ;  /* 0x000000010300780c */ /* 0x000fe20003f45270 */
[----:B------:R-:W-:Y:S01]  /*7c90*/  IMAD.X R6, RZ, RZ, ~R6, P0 ;  /* 0x000000ffff067224 */ /* 0x000fe200000e0e06 */
[----:B------:R-:W2:Y:S01]  /*7ca0*/  LDC R23, c[0x0][0x148] ;  /* 0x00005200ff177b82 */ /* 0x000ea20000000800 */
[----:B------:R-:W-:Y:S01]  /*7cb0*/  FMUL R22, R9, UR5 ;  /* 0x0000000509167c20 */ /* 0x000fe20008400000 */
[----:B------:R-:W-:Y:S01]  /*7cc0*/  ULDC UR5, c[0x0][0x618] ;  /* 0x0001860000057ab9 */ /* 0x000fe20000000800 */
[----:B------:R-:W-:-:S04]  /*7cd0*/  IMAD R6, R6, UR6, RZ ;  /* 0x0000000606067c24 */ /* 0x000fc8000f8e02ff */
[----:B------:R-:W3:Y:S01]  /*7ce0*/  F2I.U32.TRUNC.NTZ R22, R22 ;  /* 0x0000001600167305 */ /* 0x000ee2000020f000 */
[C---:B------:R-:W-:Y:S02]  /*7cf0*/  IMAD R9, R7.reuse, UR7, R6 ;  /* 0x0000000707097c24 */ /* 0x040fe4000f8e0206 */
[----:B------:R-:W-:Y:S01]  /*7d00*/  IMAD.WIDE.U32 R6, R7, UR6, R4 ;  /* 0x0000000607067c25 */ /* 0x000fe2000f8e0004 */
[----:B------:R-:W-:Y:S02]  /*7d10*/  ULDC.64 UR6, c[0x0][0x640] ;  /* 0x0001900000067ab9 */ /* 0x000fe40000000a00 */
[----:B------:R-:W-:Y:S01]  /*7d20*/  ISETP.NE.U32.AND P0, PT, RZ, UR6, PT ;  /* 0x00000006ff007c0c */ /* 0x000fe2000bf05070 */
[----:B-1----:R-:W-:Y:S02]  /*7d30*/  IMAD.MOV R21, RZ, RZ, -R21 ;  /* 0x000000ffff157224 */ /* 0x002fe400078e0a15 */
[----:B------:R-:W-:Y:S01]  /*7d40*/  IMAD.IADD R7, R7, 0x1, R9 ;  /* 0x0000000107077824 */ /* 0x000fe200078e0209 */
[----:B------:R-:W-:Y:S01]  /*7d50*/  ISETP.NE.AND.EX P0, PT, RZ, UR7, PT, P0 ;  /* 0x00000007ff007c0c */ /* 0x000fe2000bf05300 */
[----:B0-----:R-:W-:-:S03]  /*7d60*/  IMAD R19, R8, R21, R19 ;  /* 0x0000001508137224 */ /* 0x001fc600078e0213 */
[--C-:B------:R-:W-:Y:S01]  /*7d70*/  SHF.R.U64 R21, R6, UR5, R7.reuse ;  /* 0x0000000506157c19 */ /* 0x100fe20008001207 */
[----:B---3--:R-:W-:Y:S01]  /*7d80*/  IMAD.MOV R8, RZ, RZ, -R22 ;  /* 0x000000ffff087224 */ /* 0x008fe200078e0a16 */
[----:B------:R-:W-:Y:S01]  /*7d90*/  SHF.R.U32.HI R6, RZ, UR5, R7 ;  /* 0x00000005ff067c19 */ /* 0x000fe20008011607 */
[----:B------:R-:W-:Y:S02]  /*7da0*/  ULDC UR5, c[0x0][0x608] ;  /* 0x0001820000057ab9 */ /* 0x000fe40000000800 */
[----:B--2---:R-:W-:Y:S01]  /*7db0*/  @P2 IMAD R19, R23, R8, R20 ;  /* 0x0000000817132224 */ /* 0x004fe200078e0214 */
[--C-:B------:R-:W-:Y:S02]  /*7dc0*/  SHF.R.U64 R22, R21, UR5, R6.reuse ;  /* 0x0000000515167c19 */ /* 0x100fe40008001206 */
[----:B------:R-:W-:Y:S01]  /*7dd0*/  SHF.R.U32.HI R7, RZ, UR5, R6 ;  /* 0x00000005ff077c19 */ /* 0x000fe20008011606 */
[----:B------:R-:W-:-:S03]  /*7de0*/  ULDC UR5, c[0x0][0x658] ;  /* 0x0001960000057ab9 */ /* 0x000fc60000000800 */
[--C-:B------:R-:W-:Y:S02]  /*7df0*/  SHF.R.U64 R20, R22, UR5, R7.reuse ;  /* 0x0000000516147c19 */ /* 0x100fe40008001207 */
[----:B------:R-:W-:-:S03]  /*7e00*/  SHF.R.U32.HI R23, RZ, UR5, R7 ;  /* 0x00000005ff177c19 */ /* 0x000fc60008011607 */
[----:B------:R-:W-:Y:S02]  /*7e10*/  IMAD.MOV.U32 R8, RZ, RZ, R20 ;  /* 0x000000ffff087224 */ /* 0x000fe400078e0014 */
[----:B------:R-:W-:Y:S01]  /*7e20*/  IMAD.MOV.U32 R7, RZ, RZ, R23 ;  /* 0x000000ffff077224 */ /* 0x000fe200078e0017 */
[----:B------:R-:W-:Y:S06]  /*7e30*/  @!P0 BRA `(.L_x_65) ;  /* 0x00000000002c8947 */ /* 0x000fec0003800000 */
        /* <DEDUP_REMOVED lines=9> */
[----:B------:R-:W-:-:S04]  /*7ed0*/  IMAD.WIDE.U32.X R6, R23, UR7, R6, P1 ;  /* 0x0000000717067c25 */ /* 0x000fc800088e0406 */
[----:B------:R-:W-:-:S07]  /*7ee0*/  IMAD.MOV.U32 R8, RZ, RZ, R6 ;  /* 0x000000ffff087224 */ /* 0x000fce00078e0006 */
.L_x_65:
[----:B------:R-:W-:Y:S01]  /*7ef0*/  ULDC UR5, c[0x0][0x648] ;  /* 0x0001920000057ab9 */ /* 0x000fe20000000800 */
[----:B------:R-:W-:Y:S01]  /*7f00*/  LOP3.LUT R6, R22, UR17, RZ, 0xc0, !PT ;  /* 0x0000001116067c12 */ /* 0x000fe2000f8ec0ff */
[----:B------:R-:W-:Y:S01]  /*7f10*/  ULDC UR6, c[0x0][0x610] ;  /* 0x0001840000067ab9 */ /* 0x000fe20000000800 */
[----:B------:R-:W-:Y:S01]  /*7f20*/  SHF.R.U64 R7, R8, UR5, R7 ;  /* 0x0000000508077c19 */ /* 0x000fe20008001207 */
[----:B------:R-:W-:Y:S01]  /*7f30*/  ULDC UR5, c[0x0][0x638] ;  /* 0x00018e0000057ab9 */ /* 0x000fe20000000800 */
[----:B------:R-:W-:Y:S01]  /*7f40*/  LOP3.LUT R21, R21, UR4, RZ, 0xc0, !PT ;  /* 0x0000000415157c12 */ /* 0x000fe2000f8ec0ff */
[----:B------:R-:W-:Y:S02]  /*7f50*/  IMAD.MOV.U32 R8, RZ, RZ, 0x1 ;  /* 0x00000001ff087424 */ /* 0x000fe400078e00ff */
[----:B------:R-:W-:Y:S02]  /*7f60*/  IMAD.MOV R9, RZ, RZ, -R7 ;  /* 0x000000ffff097224 */ /* 0x000fe400078e0a07 */
[----:B------:R-:W-:-:S02]  /*7f70*/  IMAD R6, R7, UR18, R6 ;  /* 0x0000001207067c24 */ /* 0x000fc4000f8e0206 */
[----:B------:R-:W-:Y:S01]  /*7f80*/  IMAD R20, R9, UR5, R20 ;  /* 0x0000000509147c24 */ /* 0x000fe2000f8e0214 */
[----:B------:R-:W-:Y:S01]  /*7f90*/  ULDC UR5, c[0x0][0x600] ;  /* 0x0001800000057ab9 */ /* 0x000fe20000000800 */
[----:B------:R-:W-:Y:S02]  /*7fa0*/  IMAD R19, R6, UR6, R19 ;  /* 0x0000000606137c24 */ /* 0x000fe4000f8e0213 */
[----:B------:R-:W-:-:S05]  /*7fb0*/  IMAD R20, R20, UR5, R21 ;  /* 0x0000000514147c24 */ /* 0x000fca000f8e0215 */
[----:B------:R-:W-:Y:S02]  /*7fc0*/  SEL R7, R20, R19, !P2 ;  /* 0x0000001314077207 */ /* 0x000fe40005000000 */
[----:B------:R-:W-:-:S07]  /*7fd0*/  SEL R6, R19, R20, !P2 ;  /* 0x0000001413067207 */ /* 0x000fce0005000000 */
.L_x_63:
[----:B------:R-:W-:Y:S05]  /*7fe0*/  BSYNC B1 ;  /* 0x0000000000017941 */ /* 0x000fea0003800000 */
.L_x_62:
[----:B------:R-:W-:-:S13]  /*7ff0*/  LOP3.LUT P0, RZ, R8, 0xff, RZ, 0xc0, !PT ;  /* 0x000000ff08ff7812 */ /* 0x000fda000780c0ff */
[----:B------:R-:W-:Y:S05]  /*8000*/  @P0 BRA `(.L_x_66) ;  /* 0xfffffff400440947 */ /* 0x000fea000383ffff */
[----:B------:R-:W-:Y:S05]  /*8010*/  BSYNC B0 ;  /* 0x0000000000007941 */ /* 0x000fea0003800000 */
.L_x_55:
[----:B------:R-:W-:-:S03]  /*8020*/  UMOV UR5, 0xffffffff ;  /* 0xffffffff00057882 */ /* 0x000fc60000000000 */
[----:B------:R-:W-:Y:S05]  /*8030*/  BRA.DIV UR5, `(.L_x_67) ;  /* 0x0000000205f87947 */ /* 0x000fea000b800000 */
[----:B------:R-:W-:-:S13]  /*8040*/  ELECT P0, URZ, PT ;  /* 0x00000000003f782f */ /* 0x000fda0003800000 */
.L_x_80:
[----:B------:R-:W-:Y:S04]  /*8050*/  BSSY B0, `(.L_x_68) ;  /* 0x0000022000007945 */ /* 0x000fe80003800000 */
[----:B------:R-:W-:Y:S05]  /*8060*/  @!P0 BRA `(.L_x_69) ;  /* 0x0000000000808947 */ /* 0x000fea0003800000 */
[----:B------:R-:W-:-:S04]  /*8070*/  LOP3.LUT R2, R2, 0x2, RZ, 0xfc, !PT ;  /* 0x0000000202027812 */ /* 0x000fc800078efcff */
[----:B------:R-:W-:-:S13]  /*8080*/  ISETP.NE.AND P0, PT, R2, 0x3, PT ;  /* 0x000000030200780c */ /* 0x000fda0003f05270 */
[----:B------:R-:W-:Y:S05]  /*8090*/  @!P0 BRA `(.L_x_70) ;  /* 0x0000000000048947 */ /* 0x000fea0003800000 */
[----:B------:R-:W-:Y:S01]  /*80a0*/  BPT.TRAP 0x1 ;  /* 0x000000040000795c */ /* 0x000fe20000300000 */
.L_x_70:
[----:B------:R-:W0:Y:S01]  /*80b0*/  S2R R3, SR_CgaCtaId ;  /* 0x0000000000037919 */ /* 0x000e220000008800 */
[----:B------:R-:W-:-:S04]  /*80c0*/  MOV R0, 0x400 ;  /* 0x0000040000007802 */ /* 0x000fc80000000f00 */
[----:B0-----:R-:W-:Y:S02]  /*80d0*/  LEA R3, R3, R0, 0x18 ;  /* 0x0000000003037211 */ /* 0x001fe400078ec0ff */
[----:B------:R-:W-:-:S03]  /*80e0*/  SHF.L.U32 R0, R10, 0x1f, RZ ;  /* 0x0000001f0a007819 */ /* 0x000fc600000006ff */
[----:B------:R-:W-:-:S04]  /*80f0*/  VIADD R3, R3, 0x18 ;  /* 0x0000001803037836 */ /* 0x000fc80000000000 */
[C---:B------:R-:W-:Y:S02]  /*8100*/  IMAD R7, R18.reuse, 0x8, R3 ;  /* 0x0000000812077824 */ /* 0x040fe400078e0203 */
[----:B------:R-:W-:Y:S02]  /*8110*/  VIADD R18, R18, 0x1 ;  /* 0x0000000112127836 */ /* 0x000fe40000000000 */
[----:B------:R-:W0:Y:S03]  /*8120*/  SYNCS.PHASECHK.TRANS64.TRYWAIT P0, [R7+URZ], R0 ;  /* 0x00000000070075a7 */ /* 0x000e26000800017f */
[----:B------:R-:W-:-:S04]  /*8130*/  ISETP.NE.AND P1, PT, R18, 0x3, PT ;  /* 0x000000031200780c */ /* 0x000fc80003f25270 */
[----:B------:R-:W-:Y:S02]  /*8140*/  SEL R5, RZ, 0x1, P1 ;  /* 0x00000001ff057807 */ /* 0x000fe40000800000 */
[----:B------:R-:W-:Y:S02]  /*8150*/  SEL R18, R18, RZ, P1 ;  /* 0x000000ff12127207 */ /* 0x000fe40000800000 */
[----:B------:R-:W-:-:S03]  /*8160*/  LOP3.LUT R5, R10, R5, RZ, 0x3c, !PT ;  /* 0x000000050a057212 */ /* 0x000fc600078e3cff */
[----:B------:R-:W-:Y:S01]  /*8170*/  IMAD R9, R18, 0x8, R3 ;  /* 0x0000000812097824 */ /* 0x000fe200078e0203 */
[----:B------:R-:W-:Y:S01]  /*8180*/  SHF.L.U32 R4, R5, 0x1f, RZ ;  /* 0x0000001f05047819 */ /* 0x000fe200000006ff */
[----:B0-----:R-:W-:Y:S06]  /*8190*/  @!P0 BRA `(.L_x_71) ;  /* 0x0000000000c08947 */ /* 0x001fec0003800000 */
.L_x_81:
[----:B------:R-:W1:Y:S01]  /*81a0*/  SYNCS.PHASECHK.TRANS64.TRYWAIT P0, [R9+URZ], R4 ;  /* 0x00000004090075a7 */ /* 0x000e62000800017f */
[----:B0-----:R-:W-:-:S05]  /*81b0*/  VIADD R0, R18, 0x1 ;  /* 0x0000000112007836 */ /* 0x001fca0000000000 */
[----:B------:R-:W-:-:S04]  /*81c0*/  ISETP.NE.AND P1, PT, R0, 0x3, PT ;  /* 0x000000030000780c */ /* 0x000fc80003f25270 */
[----:B------:R-:W-:Y:S02]  /*81d0*/  SEL R2, RZ, 0x1, P1 ;  /* 0x00000001ff027807 */ /* 0x000fe40000800000 */
[----:B------:R-:W-:Y:S02]  /*81e0*/  SEL R0, R0, RZ, P1 ;  /* 0x000000ff00007207 */ /* 0x000fe40000800000 */
[----:B------:R-:W-:Y:S01]  /*81f0*/  LOP3.LUT R2, R5, R2, RZ, 0x3c, !PT ;  /* 0x0000000205027212 */ /* 0x000fe200078e3cff */
[----:B-1----:R-:W-:Y:S06]  /*8200*/  @!P0 BRA `(.L_x_72) ;  /* 0x0000000000b88947 */ /* 0x002fec0003800000 */
.L_x_82:
[----:B------:R-:W-:Y:S01]  /*8210*/  IMAD R3, R0, 0x8, R3 ;  /* 0x0000000800037824 */ /* 0x000fe200078e0203 */
[----:B------:R-:W-:-:S07]  /*8220*/  SHF.L.U32 R0, R2, 0x1f, RZ ;  /* 0x0000001f02007819 */ /* 0x000fce00000006ff */
.L_x_73:
[----:B-1----:R1:W2:Y:S02]  /*8230*/  SYNCS.PHASECHK.TRANS64.TRYWAIT P0, [R3+URZ], R0 ;  /* 0x00000000030075a7 */ /* 0x0022a4000800017f */
[----:B--2---:R-:W-:Y:S05]  /*8240*/  @!P0 NANOSLEEP.SYNCS 0x989680 ;  /* 0x009896800000895d */ /* 0x004fea0003900000 */
[----:B------:R-:W2:Y:S02]  /*8250*/  @!P0 SYNCS.PHASECHK.TRANS64 P0, [R3+URZ], R0 ;  /* 0x00000000030085a7 */ /* 0x000ea4000800007f */
[----:B--2---:R-:W-:Y:S05]  /*8260*/  @!P0 BRA `(.L_x_73) ;  /* 0xfffffffc00f08947 */ /* 0x004fea000383ffff */
.L_x_69:
[----:B------:R-:W-:Y:S05]  /*8270*/  BSYNC B0 ;  /* 0x0000000000007941 */ /* 0x000fea0003800000 */
.L_x_68:
[----:B------:R-:W-:Y:S05]  /*8280*/  EXIT ;  /* 0x000000000000794d */ /* 0x000fea0003800000 */
.L_x_21:
[----:B-1----:R-:W-:-:S04]  /*8290*/  IMAD.U32 R11, RZ, RZ, UR6 ;  /* 0x00000006ff0b7e24 */ /* 0x002fc8000f8e00ff */
[----:B------:R1:W4:Y:S03]  /*82a0*/  SYNCS.PHASECHK.TRANS64.TRYWAIT P0, [R11+URZ], R10 ;  /* 0x0000000a0b0075a7 */ /* 0x000326000800017f */
[----:B----4-:R-:W-:Y:S05]  /*82b0*/  @!P0 NANOSLEEP.SYNCS 0x989680 ;  /* 0x009896800000895d */ /* 0x010fea0003900000 */
[----:B------:R-:W4:Y:S02]  /*82c0*/  @!P0 SYNCS.PHASECHK.TRANS64 P0, [R11+URZ], R10 ;  /* 0x0000000a0b0085a7 */ /* 0x000f24000800007f */
[----:B----4-:R-:W-:Y:S05]  /*82d0*/  @!P0 BRA `(.L_x_21) ;  /* 0xfffffffc00ec8947 */ /* 0x010fea000383ffff */
[----:B------:R-:W-:Y:S05]  /*82e0*/  BRA `(.L_x_20) ;  /* 0xffffff9000e47947 */ /* 0x000fea000383ffff */
.L_x_27:
[----:B-1----:R-:W-:-:S04]  /*82f0*/  IMAD.U32 R13, RZ, RZ, UR14 ;  /* 0x0000000eff0d7e24 */ /* 0x002fc8000f8e00ff */
[----:B------:R1:W4:Y:S03]  /*8300*/  SYNCS.PHASECHK.TRANS64.TRYWAIT P0, [R13+URZ], R12 ;  /* 0x0000000c0d0075a7 */ /* 0x000326000800017f */
[----:B----4-:R-:W-:Y:S05]  /*8310*/  @!P0 NANOSLEEP.SYNCS 0x989680 ;  /* 0x009896800000895d */ /* 0x010fea0003900000 */
[----:B------:R-:W4:Y:S02]  /*8320*/  @!P0 SYNCS.PHASECHK.TRANS64 P0, [R13+URZ], R12 ;  /* 0x0000000c0d0085a7 */ /* 0x000f24000800007f */
[----:B----4-:R-:W-:Y:S05]  /*8330*/  @!P0 BRA `(.L_x_27) ;  /* 0xfffffffc00ec8947 */ /* 0x010fea000383ffff */
[----:B------:R-:W-:Y:S05]  /*8340*/  BRA `(.L_x_26) ;  /* 0xffffff9c00607947 */ /* 0x000fea000383ffff */
.L_x_56:
[----:B------:R-:W-:Y:S01]  /*8350*/  BSSY B1, `(.L_x_74) ;  /* 0x0000006000017945 */ /* 0x000fe20003800000 */
[----:B------:R-:W-:-:S07]  /*8360*/  IMAD.MOV.U32 R8, RZ, RZ, -0x1 ;  /* 0xffffffffff087424 */ /* 0x000fce00078e00ff */
[----:B------:R-:W-:Y:S05]  /*8370*/  WARPSYNC.COLLECTIVE R8, `(.L_x_75) ;  /* 0x00000000080c7348 */ /* 0x000fea0003c00000 */
[----:B------:R-:W-:Y:S02]  /*8380*/  ELECT P0, UR62, PT ;  /* 0x00000000003e782f */ /* 0x000fe40003800000 */
[----:B------:R-:W-:Y:S01]  /*8390*/  MOV R8, UR62 ;  /* 0x0000003e00087c02 */ /* 0x000fe20008000f00 */
[----:B------:R-:W-:Y:S10]  /*83a0*/  ENDCOLLECTIVE ;  /* 0x000000000000791b */ /* 0x000ff40003800000 */
.L_x_75:
[----:B------:R-:W-:Y:S05]  /*83b0*/  BSYNC B1 ;  /* 0x0000000000017941 */ /* 0x000fea0003800000 */
.L_x_74:
[----:B------:R-:W-:Y:S05]  /*83c0*/  BRA `(.L_x_76) ;  /* 0xfffffff000607947 */ /* 0x000fea000383ffff */
.L_x_59:
[----:B0-----:R0:W1:Y:S02]  /*83d0*/  SYNCS.PHASECHK.TRANS64.TRYWAIT P0, [R20+URZ+0x18], R9 ;  /* 0x00001809140075a7 */ /* 0x001064000800017f */
[----:B-1----:R-:W-:Y:S05]  /*83e0*/  @!P0 NANOSLEEP.SYNCS 0x989680 ;  /* 0x009896800000895d */ /* 0x002fea0003900000 */
[----:B------:R-:W1:Y:S02]  /*83f0*/  @!P0 SYNCS.PHASECHK.TRANS64 P0, [R20+URZ+0x18], R9 ;  /* 0x00001809140085a7 */ /* 0x000e64000800007f */
[----:B-1----:R-:W-:Y:S05]  /*8400*/  @!P0 BRA `(.L_x_59) ;  /* 0xfffffffc00f08947 */ /* 0x002fea000383ffff */
[----:B------:R-:W-:Y:S05]  /*8410*/  BRA `(.L_x_77) ;  /* 0xfffffff000987947 */ /* 0x000fea000383ffff */
.L_x_67:
[----:B------:R-:W-:Y:S01]  /*8420*/  BSSY B0, `(.L_x_78) ;  /* 0x0000006000007945 */ /* 0x000fe20003800000 */
[----:B------:R-:W-:-:S07]  /*8430*/  IMAD.MOV.U32 R8, RZ, RZ, -0x1 ;  /* 0xffffffffff087424 */ /* 0x000fce00078e00ff */
[----:B------:R-:W-:Y:S05]  /*8440*/  WARPSYNC.COLLECTIVE R8, `(.L_x_79) ;  /* 0x00000000080c7348 */ /* 0x000fea0003c00000 */
[----:B------:R-:W-:Y:S02]  /*8450*/  ELECT P0, UR62, PT ;  /* 0x00000000003e782f */ /* 0x000fe40003800000 */
[----:B------:R-:W-:Y:S01]  /*8460*/  MOV R8, UR62 ;  /* 0x0000003e00087c02 */ /* 0x000fe20008000f00 */
[----:B------:R-:W-:Y:S10]  /*8470*/  ENDCOLLECTIVE ;  /* 0x000000000000791b */ /* 0x000ff40003800000 */
.L_x_79:
[----:B------:R-:W-:Y:S05]  /*8480*/  BSYNC B0 ;  /* 0x0000000000007941 */ /* 0x000fea0003800000 */
.L_x_78:
[----:B------:R-:W-:Y:S05]  /*8490*/  BRA `(.L_x_80) ;  /* 0xfffffff800ec7947 */ /* 0x000fea000383ffff */
.L_x_71:
[----:B0-----:R0:W1:Y:S02]  /*84a0*/  SYNCS.PHASECHK.TRANS64.TRYWAIT P0, [R7+URZ], R0 ;  /* 0x00000000070075a7 */ /* 0x001064000800017f */
[----:B-1----:R-:W-:Y:S05]  /*84b0*/  @!P0 NANOSLEEP.SYNCS 0x989680 ;  /* 0x009896800000895d */ /* 0x002fea0003900000 */
[----:B------:R-:W1:Y:S02]  /*84c0*/  @!P0 SYNCS.PHASECHK.TRANS64 P0, [R7+URZ], R0 ;  /* 0x00000000070085a7 */ /* 0x000e64000800007f */
[----:B-1----:R-:W-:Y:S05]  /*84d0*/  @!P0 BRA `(.L_x_71) ;  /* 0xfffffffc00f08947 */ /* 0x002fea000383ffff */
[----:B------:R-:W-:Y:S05]  /*84e0*/  BRA `(.L_x_81) ;  /* 0xfffffffc002c7947 */ /* 0x000fea000383ffff */
.L_x_72:
[----:B0-----:R0:W1:Y:S02]  /*84f0*/  SYNCS.PHASECHK.TRANS64.TRYWAIT P0, [R9+URZ], R4 ;  /* 0x00000004090075a7 */ /* 0x001064000800017f */
[----:B-1----:R-:W-:Y:S05]  /*8500*/  @!P0 NANOSLEEP.SYNCS 0x989680 ;  /* 0x009896800000895d */ /* 0x002fea0003900000 */
[----:B------:R-:W1:Y:S02]  /*8510*/  @!P0 SYNCS.PHASECHK.TRANS64 P0, [R9+URZ], R4 ;  /* 0x00000004090085a7 */ /* 0x000e64000800007f */
[----:B-1----:R-:W-:Y:S05]  /*8520*/  @!P0 BRA `(.L_x_72) ;  /* 0xfffffffc00f08947 */ /* 0x002fea000383ffff */
[----:B------:R-:W-:Y:S05]  /*8530*/  BRA `(.L_x_82) ;  /* 0xfffffffc00347947 */ /* 0x000fea000383ffff */
.L_x_83:
[----:B------:R-:W-:-:S00]  /*8540*/  BRA `(.L_x_83) ;  /* 0xfffffffc00fc7947 */ /* 0x000fc0000383ffff */
[----:B------:R-:W-:-:S00]  /*8550*/  NOP ;  /* 0x0000000000007918 */ /* 0x000fc00000000000 */
        /* <DEDUP_REMOVED lines=10> */
.L_x_84:


//--------------------- .nv.shared._ZN7cutlass13device_kernelINS_4gemm6kernel13GemmUniversalIN4cute5tupleIJiiiiEEENS1_10collective13CollectiveMmaINS1_37MainloopSm90TmaGmmaWarpSpecializedFP8ILi3ENS5_IJNS4_1CILi2EEENSA_ILi1EEESC_EEENS1_35KernelTmaWarpSpecializedCooperativeEEENS5_IJNSA_ILi512EEENSA_ILi16EEENSA_ILi128EEEEEENS_12float_e4m3_tENS5_IJlSC_lEEESK_SL_NS4_8TiledMMAINS4_8MMA_AtomIJNS4_4SM904GMMA30MMA_64x16x32_F32E4M3E4M3_SS_TNILNSP_7ScaleInE1ELSR_1EEEEEENS4_6LayoutISD_NS5_IJSC_NSA_ILi0EEESV_EEEEENS5_IJNS4_10UnderscoreESY_SY_EEEEENS4_13SM90_TMA_LOADENS4_14ComposedLayoutINS4_7SwizzleILi3ELi4ELi3EEENS4_18smem_ptr_flag_bitsILi8EEENSU_INS5_IJNSA_ILi8EEESI_EEENS5_IJSI_SC_EEEEEEEvNS4_8identityENS4_23SM90_TMA_LOAD_MULTICASTES1B_vS1C_EENS_8epilogue10collective6detail29Sm90TmaWarpSpecializedAdapterINS1G_15DefaultEpilogueISK_SL_SL_NS1F_6thread17LinearCombinationISK_Li1EffLNS1K_9ScaleType4KindE0ELNS_15FloatRoundStyleE2ESK_EENS1_15EpilogueDefaultEEEEEvvEEEEvNT_6ParamsE --------------------------
	.section	.nv.shared._ZN7cutlass13device_kernelINS_4gemm6kernel13GemmUniversalIN4cute5tupleIJiiiiEEENS1_10collective13CollectiveMmaINS1_37MainloopSm90TmaGmmaWarpSpecializedFP8ILi3ENS5_IJNS4_1CILi2EEENSA_ILi1EEESC_EEENS1_35KernelTmaWarpSpecializedCooperativeEEENS5_IJNSA_ILi512EEENSA_ILi16EEENSA_ILi128EEEEEENS_12float_e4m3_tENS5_IJlSC_lEEESK_SL_NS4_8TiledMMAINS4_8MMA_AtomIJNS4_4SM904GMMA30MMA_64x16x32_F32E4M3E4M3_SS_TNILNSP_7ScaleInE1ELSR_1EEEEEENS4_6LayoutISD_NS5_IJSC_NSA_ILi0EEESV_EEEEENS5_IJNS4_10UnderscoreESY_SY_EEEEENS4_13SM90_TMA_LOADENS4_14ComposedLayoutINS4_7SwizzleILi3ELi4ELi3EEENS4_18smem_ptr_flag_bitsILi8EEENSU_INS5_IJNSA_ILi8EEESI_EEENS5_IJSI_SC_EEEEEEEvNS4_8identityENS4_23SM90_TMA_LOAD_MULTICASTES1B_vS1C_EENS_8epilogue10collective6detail29Sm90TmaWarpSpecializedAdapterINS1G_15DefaultEpilogueISK_SL_SL_NS1F_6thread17LinearCombinationISK_Li1EffLNS1K_9ScaleType4KindE0ELNS_15FloatRoundStyleE2ESK_EENS1_15EpilogueDefaultEEEEEvvEEEEvNT_6ParamsE,"aw",@nobits
	.sectionflags	@""
	.align	16
	.zero		1024


//--------------------- .nv.shared.reserved.0     --------------------------
	.section	.nv.shared.reserved.0,"aw",@nobits
	.weak		__nv_reservedSMEM_offset_0_alias
	.size		__nv_reservedSMEM_offset_0_alias, 0, 0
	.other		__nv_reservedSMEM_offset_0_alias,@"STO_CUDA_RESERVED_SHARED STV_DEFAULT"
__nv_reservedSMEM_offset_0_alias:
	.zero		0


//--------------------- .nv.global                --------------------------
	.section	.nv.global,"aw",@nobits
.nv.global:
	.type		_ZN40_INTERNAL_8632db56_4_k_cu_72b719b2_101384cute1_E,@object
	.size		_ZN40_INTERNAL_8632db56_4_k_cu_72b719b2_101384cute1_E,(_ZN40_INTERNAL_8632db56_4_k_cu_72b719b2_101384cuda3std3__45__cpo6cbeginE - _ZN40_INTERNAL_8632db56_4_k_cu_72b719b2_101384cute1_E)
_ZN40_INTERNAL_8632db56_4_k_cu_72b719b2_101384cute1_E:
	.zero		1
	.type		_ZN40_INTERNAL_8632db56_4_k_cu_72b719b2_101384cuda3std3__45__cpo6cbeginE,@object
	.size		_ZN40_INTERNAL_8632db56_4_k_cu_72b719b2_101384cuda3std3__45__cpo6cbeginE,(_ZN40_INTERNAL_8632db56_4_k_cu_72b719b2_101384cuda3std3__48in_placeE - _ZN40_INTERNAL_8632db56_4_k_cu_72b719b2_101384cuda3std3__45__cpo6cbeginE)
_ZN40_INTERNAL_8632db56_4_k_cu_72b719b2_101384cuda3std3__45__cpo6cbeginE:
	.zero		1
	.type		_ZN40_INTERNAL_8632db56_4_k_cu_72b719b2_101384cuda3std3__48in_placeE,@object
	.size		_ZN40_INTERNAL_8632db56_4_k_cu_72b719b2_101384cuda3std3__48in_placeE,(_ZN40_INTERNAL_8632db56_4_k_cu_72b719b2_101384cuda3std6ranges3__45__cpo9iter_moveE - _ZN40_INTERNAL_8632db56_4_k_cu_72b719b2_101384cuda3std3__48in_placeE)
_ZN40_INTERNAL_8632db56_4_k_cu_72b719b2_101384cuda3std3__48in_placeE:
	.zero		1
	.type		_ZN40_INTERNAL_8632db56_4_k_cu_72b719b2_101384cuda3std6ranges3__45__cpo9iter_moveE,@object
	.size		_ZN40_INTERNAL_8632db56_4_k_cu_72b719b2_101384cuda3std6ranges3__45__cpo9iter_moveE,(_ZN40_INTERNAL_8632db56_4_k_cu_72b719b2_101384cuda3std3__45__cpo5beginE - _ZN40_INTERNAL_8632db56_4_k_cu_72b719b2_101384cuda3std6ranges3__45__cpo9iter_moveE)
_ZN40_INTERNAL_8632db56_4_k_cu_72b719b2_101384cuda3std6ranges3__45__cpo9iter_moveE:
	.zero		1
	.type		_ZN40_INTERNAL_8632db56_4_k_cu_72b719b2_101384cuda3std3__45__cpo5beginE,@object
	.size		_ZN40_INTERNAL_8632db56_4_k_cu_72b719b2_101384cuda3std3__45__cpo5beginE,(_ZN40_INTERNAL_8632db56_4_k_cu_72b719b2_101384cuda3std3__442_GLOBAL__N__8632db56_4_k_cu_72b719b2_101386ignoreE - _ZN40_INTERNAL_8632db56_4_k_cu_72b719b2_101384cuda3std3__45__cpo5beginE)
_ZN40_INTERNAL_8632db56_4_k_cu_72b719b2_101384cuda3std3__45__cpo5beginE:
	.zero		1
	.type		_ZN40_INTERNAL_8632db56_4_k_cu_72b719b2_101384cuda3std3__442_GLOBAL__N__8632db56_4_k_cu_72b719b2_101386ignoreE,@object
	.size		_ZN40_INTERNAL_8632db56_4_k_cu_72b719b2_101384cuda3std3__442_GLOBAL__N__8632db56_4_k_cu_72b719b2_101386ignoreE,(_ZN40_INTERNAL_8632db56_4_k_cu_72b719b2_101384cute7productE - _ZN40_INTERNAL_8632db56_4_k_cu_72b719b2_101384cuda3std3__442_GLOBAL__N__8632db56_4_k_cu_72b719b2_101386ignoreE)
_ZN40_INTERNAL_8632db56_4_k_cu_72b719b2_101384cuda3std3__442_GLOBAL__N__8632db56_4_k_cu_72b719b2_101386ignoreE:
	.zero		1
	.type		_ZN40_INTERNAL_8632db56_4_k_cu_72b719b2_101384cute7productE,@object
	.size		_ZN40_INTERNAL_8632db56_4_k_cu_72b719b2_101384cute7productE,(_ZN40_INTERNAL_8632db56_4_k_cu_72b719b2_101384cuda3std3__45__cpo3endE - _ZN40_INTERNAL_8632db56_4_k_cu_72b719b2_101384cute7productE)
_ZN40_INTERNAL_8632db56_4_k_cu_72b719b2_101384cute7productE:
	.zero		1
	.type		_ZN40_INTERNAL_8632db56_4_k_cu_72b719b2_101384cuda3std3__45__cpo3endE,@object
	.size		_ZN40_INTERNAL_8632db56_4_k_cu_72b719b2_101384cuda3std3__45__cpo3endE,(_ZN40_INTERNAL_8632db56_4_k_cu_72b719b2_101384cuda3std3__419piecewise_constructE - _ZN40_INTERNAL_8632db56_4_k_cu_72b719b2_101384cuda3std3__45__cpo3endE)
_ZN40_INTERNAL_8632db56_4_k_cu_72b719b2_101384cuda3std3__45__cpo3endE:
	.zero		1
	.type		_ZN40_INTERNAL_8632db56_4_k_cu_72b719b2_101384cuda3std3__419piecewise_constructE,@object
	.size		_ZN40_INTERNAL_8632db56_4_k_cu_72b719b2_101384cuda3std3__419piecewise_constructE,(_ZN40_INTERNAL_8632db56_4_k_cu_72b719b2_101384cuda3std3__45__cpo4cendE - _ZN40_INTERNAL_8632db56_4_k_cu_72b719b2_101384cuda3std3__419piecewise_constructE)
_ZN40_INTERNAL_8632db56_4_k_cu_72b719b2_101384cuda3std3__419piecewise_constructE:
	.zero		1
	.type		_ZN40_INTERNAL_8632db56_4_k_cu_72b719b2_101384cuda3std3__45__cpo4cendE,@object
	.size		_ZN40_INTERNAL_8632db56_4_k_cu_72b719b2_101384cuda3std3__45__cpo4cendE,(_ZN40_INTERNAL_8632db56_4_k_cu_72b719b2_101384cuda3std6ranges3__45__cpo4swapE - _ZN40_INTERNAL_8632db56_4_k_cu_72b719b2_101384cuda3std3__45__cpo4cendE)
_ZN40_INTERNAL_8632db56_4_k_cu_72b719b2_101384cuda3std3__45__cpo4cendE:
	.zero		1
	.type		_ZN40_INTERNAL_8632db56_4_k_cu_72b719b2_101384cuda3std6ranges3__45__cpo4swapE,@object
	.size		_ZN40_INTERNAL_8632db56_4_k_cu_72b719b2_101384cuda3std6ranges3__45__cpo4swapE,(.L_7 - _ZN40_INTERNAL_8632db56_4_k_cu_72b719b2_101384cuda3std6ranges3__45__cpo4swapE)
_ZN40_INTERNAL_8632db56_4_k_cu_72b719b2_101384cuda3std6ranges3__45__cpo4swapE:
	.zero		1
.L_7:


//--------------------- .nv.constant0._ZN7cutlass13device_kernelINS_4gemm6kernel13GemmUniversalIN4cute5tupleIJiiiiEEENS1_10collective13CollectiveMmaINS1_37MainloopSm90TmaGmmaWarpSpecializedFP8ILi3ENS5_IJNS4_1CILi2EEENSA_ILi1EEESC_EEENS1_35KernelTmaWarpSpecializedCooperativeEEENS5_IJNSA_ILi512EEENSA_ILi16EEENSA_ILi128EEEEEENS_12float_e4m3_tENS5_IJlSC_lEEESK_SL_NS4_8TiledMMAINS4_8MMA_AtomIJNS4_4SM904GMMA30MMA_64x16x32_F32E4M3E4M3_SS_TNILNSP_7ScaleInE1ELSR_1EEEEEENS4_6LayoutISD_NS5_IJSC_NSA_ILi0EEESV_EEEEENS5_IJNS4_10UnderscoreESY_SY_EEEEENS4_13SM90_TMA_LOADENS4_14ComposedLayoutINS4_7SwizzleILi3ELi4ELi3EEENS4_18smem_ptr_flag_bitsILi8EEENSU_INS5_IJNSA_ILi8EEESI_EEENS5_IJSI_SC_EEEEEEEvNS4_8identityENS4_23SM90_TMA_LOAD_MULTICASTES1B_vS1C_EENS_8epilogue10collective6detail29Sm90TmaWarpSpecializedAdapterINS1G_15DefaultEpilogueISK_SL_SL_NS1F_6thread17LinearCombinationISK_Li1EffLNS1K_9ScaleType4KindE0ELNS_15FloatRoundStyleE2ESK_EENS1_15EpilogueDefaultEEEEEvvEEEEvNT_6ParamsE --------------------------
	.section	.nv.constant0._ZN7cutlass13device_kernelINS_4gemm6kernel13GemmUniversalIN4cute5tupleIJiiiiEEENS1_10collective13CollectiveMmaINS1_37MainloopSm90TmaGmmaWarpSpecializedFP8ILi3ENS5_IJNS4_1CILi2EEENSA_ILi1EEESC_EEENS1_35KernelTmaWarpSpecializedCooperativeEEENS5_IJNSA_ILi512EEENSA_ILi16EEENSA_ILi128EEEEEENS_12float_e4m3_tENS5_IJlSC_lEEESK_SL_NS4_8TiledMMAINS4_8MMA_AtomIJNS4_4SM904GMMA30MMA_64x16x32_F32E4M3E4M3_SS_TNILNSP_7ScaleInE1ELSR_1EEEEEENS4_6LayoutISD_NS5_IJSC_NSA_ILi0EEESV_EEEEENS5_IJNS4_10UnderscoreESY_SY_EEEEENS4_13SM90_TMA_LOADENS4_14ComposedLayoutINS4_7SwizzleILi3ELi4ELi3EEENS4_18smem_ptr_flag_bitsILi8EEENSU_INS5_IJNSA_ILi8EEESI_EEENS5_IJSI_SC_EEEEEEEvNS4_8identityENS4_23SM90_TMA_LOAD_MULTICASTES1B_vS1C_EENS_8epilogue10collective6detail29Sm90TmaWarpSpecializedAdapterINS1G_15DefaultEpilogueISK_SL_SL_NS1F_6thread17LinearCombinationISK_Li1EffLNS1K_9ScaleType4KindE0ELNS_15FloatRoundStyleE2ESK_EENS1_15EpilogueDefaultEEEEEvvEEEEvNT_6ParamsE,"a",@progbits
	.sectionflags	@""
	.align	4
.nv.constant0._ZN7cutlass13device_kernelINS_4gemm6kernel13GemmUniversalIN4cute5tupleIJiiiiEEENS1_10collective13CollectiveMmaINS1_37MainloopSm90TmaGmmaWarpSpecializedFP8ILi3ENS5_IJNS4_1CILi2EEENSA_ILi1EEESC_EEENS1_35KernelTmaWarpSpecializedCooperativeEEENS5_IJNSA_ILi512EEENSA_ILi16EEENSA_ILi128EEEEEENS_12float_e4m3_tENS5_IJlSC_lEEESK_SL_NS4_8TiledMMAINS4_8MMA_AtomIJNS4_4SM904GMMA30MMA_64x16x32_F32E4M3E4M3_SS_TNILNSP_7ScaleInE1ELSR_1EEEEEENS4_6LayoutISD_NS5_IJSC_NSA_ILi0EEESV_EEEEENS5_IJNS4_10UnderscoreESY_SY_EEEEENS4_13SM90_TMA_LOADENS4_14ComposedLayoutINS4_7SwizzleILi3ELi4ELi3EEENS4_18smem_ptr_flag_bitsILi8EEENSU_INS5_IJNSA_ILi8EEESI_EEENS5_IJSI_SC_EEEEEEEvNS4_8identityENS4_23SM90_TMA_LOAD_MULTICASTES1B_vS1C_EENS_8epilogue10collective6detail29Sm90TmaWarpSpecializedAdapterINS1G_15DefaultEpilogueISK_SL_SL_NS1F_6thread17LinearCombinationISK_Li1EffLNS1K_9ScaleType4KindE0ELNS_15FloatRoundStyleE2ESK_EENS1_15EpilogueDefaultEEEEEvvEEEEvNT_6ParamsE:
	.zero		1664


//--------------------- SYMBOLS --------------------------

	.type		.nv.reservedSmem.offset0,@object
	.size		.nv.reservedSmem.offset0,0x4
